def matmul_kernel(
    a_ptr,
    b_ptr,
    c_ptr,
    M,
    N,
    K,
    stride_am,
    stride_ak,
    stride_bk,
    stride_bn,
    stride_cm,
    stride_cn,
    BLOCK_M: tl.constexpr,
    BLOCK_N: tl.constexpr,
    BLOCK_K: tl.constexpr,
    GROUP_M: tl.constexpr,
):
    pid = tl.program_id(axis=0)
    num_pid_m = tl.cdiv(M, BLOCK_M)
    num_pid_n = tl.cdiv(N, BLOCK_N)
    num_pid_in_group = GROUP_M * num_pid_n
    group_id = pid // num_pid_in_group
    first_pid_m = group_id * GROUP_M
    group_size_m = min(num_pid_m - first_pid_m, GROUP_M)
    pid_m = first_pid_m + ((pid % num_pid_in_group) % group_size_m)
    pid_n = (pid % num_pid_in_group) // group_size_m

    offs_am = (pid_m * BLOCK_M + tl.arange(0, BLOCK_M)) % M
    offs_bn = (pid_n * BLOCK_N + tl.arange(0, BLOCK_N)) % N
    offs_k = tl.arange(0, BLOCK_K)
    a_ptrs = a_ptr + offs_am[:, None] * stride_am + offs_k[None, :] * stride_ak
    b_ptrs = b_ptr + offs_k[:, None] * stride_bk + offs_bn[None, :] * stride_bn

    acc = tl.zeros((BLOCK_M, BLOCK_N), dtype=tl.float32)
    for kk in range(0, tl.cdiv(K, BLOCK_K)):
        a = tl.load(a_ptrs, mask=offs_k[None, :] < K - kk * BLOCK_K, other=0.0)
        b = tl.load(b_ptrs, mask=offs_k[:, None] < K - kk * BLOCK_K, other=0.0)
        acc = tl.dot(a, b, acc)
        a_ptrs += BLOCK_K * stride_ak
        b_ptrs += BLOCK_K * stride_bk

    c = acc.to(c_ptr.dtype.element_ty)
    offs_cm = pid_m * BLOCK_M + tl.arange(0, BLOCK_M)
    offs_cn = pid_n * BLOCK_N + tl.arange(0, BLOCK_N)
    c_ptrs = c_ptr + offs_cm[:, None] * stride_cm + offs_cn[None, :] * stride_cn
    mask = (offs_cm[:, None] < M) & (offs_cn[None, :] < N)
    tl.store(c_ptrs, c, mask=mask)

# config = {"BLOCK_K": 32, "BLOCK_M": 512, "BLOCK_N": 128, "GROUP_M": 8, "arch": "sm_90", "dtype": "fp16", "num_ctas": 4, "num_stages": 3, "num_warps": 4}
# arch = sm_90


// ===== COMPILED SASS (sm_90a) =====

	.target	sm_90a

	.elftype	@"ET_EXEC"


//--------------------- .note.nv.tkinfo           --------------------------
	.section	.note.nv.tkinfo,"",@"SHT_NOTE"
	.sectionflags	@"SHF_NOTE_NV_TKINFO"
	.tkinfo
        /*0018*/ 	.word	0x00000002
        /*0030*/ 	.string	""
        /*0030*/ 	.string	"ptxas"
        /*0030*/ 	.string	"Cuda compilation tools, release 13.0, V13.0.88"
        /*0030*/ 	.string	"Build cuda_13.0.r13.0/compiler.36424714_0"
        /*0030*/ 	.string	"-v  -suppress-debug-info  -lineinfo  -arch sm_90a "



//--------------------- .note.nv.cuinfo           --------------------------
	.section	.note.nv.cuinfo,"",@"SHT_NOTE"
	.sectionflags	@"SHF_NOTE_NV_CUINFO"
        /*0018*/ 	.short	0x0002
        /*001a*/ 	.short	0x005a
        /*001c*/ 	.short	0x0082
	.zero		2


//--------------------- .nv.info                  --------------------------
	.section	.nv.info,"",@"SHT_CUDA_INFO"
	.align	4


	//----- nvinfo : EIATTR_REGCOUNT
	.align		4
        /*0000*/ 	.byte	0x04, 0x2f
        /*0002*/ 	.short	(.L_1 - .L_0)
	.align		4
.L_0:
        /*0004*/ 	.word	index@(matmul_kernel)
        /*0008*/ 	.word	0x000000ff


	//----- nvinfo : EIATTR_FRAME_SIZE
	.align		4
.L_1:
        /*000c*/ 	.byte	0x04, 0x11
        /*000e*/ 	.short	(.L_3 - .L_2)
	.align		4
.L_2:
        /*0010*/ 	.word	index@(matmul_kernel)
        /*0014*/ 	.word	0x00000000


	//----- nvinfo : EIATTR_MIN_STACK_SIZE
	.align		4
.L_3:
        /*0018*/ 	.byte	0x04, 0x12
        /*001a*/ 	.short	(.L_5 - .L_4)
	.align		4
.L_4:
        /*001c*/ 	.word	index@(matmul_kernel)
        /*0020*/ 	.word	0x00000000
.L_5:


//--------------------- .nv.compat                --------------------------
	.section	.nv.compat,"",@"SHT_CUDA_COMPAT_INFO"
	.align	4
        /*0000*/ 	.byte	0x02, 0x09, 0x01, 0x00, 0x02, 0x02, 0x04, 0x00, 0x02, 0x05, 0x05, 0x00, 0x03, 0x07, 0x01, 0x01
        /*0010*/ 	.byte	0x02, 0x03, 0x00, 0x00, 0x02, 0x06, 0x01, 0x00, 0x04, 0x0b, 0x08, 0x00, 0x00, 0x00, 0x00, 0x00
        /*0020*/ 	.byte	0x00, 0x00, 0x00, 0x00


//--------------------- .nv.info.matmul_kernel    --------------------------
	.section	.nv.info.matmul_kernel,"",@"SHT_CUDA_INFO"
	.sectionflags	@""
	.align	4


	//----- nvinfo : EIATTR_CUDA_API_VERSION
	.align		4
        /*0000*/ 	.byte	0x04, 0x37
        /*0002*/ 	.short	(.L_7 - .L_6)
.L_6:
        /*0004*/ 	.word	0x00000082


	//----- nvinfo : EIATTR_KPARAM_INFO
	.align		4
.L_7:
        /*0008*/ 	.byte	0x04, 0x17
        /*000a*/ 	.short	(.L_9 - .L_8)
.L_8:
        /*000c*/ 	.word	0x00000000
        /*0010*/ 	.short	0x000d
        /*0012*/ 	.short	0x0048
        /*0014*/ 	.byte	0x00, 0xf4, 0x21, 0x00


	//----- nvinfo : EIATTR_KPARAM_INFO
	.align		4
.L_9:
        /*0018*/ 	.byte	0x04, 0x17
        /*001a*/ 	.short	(.L_11 - .L_10)
.L_10:
        /*001c*/ 	.word	0x00000000
        /*0020*/ 	.short	0x000c
        /*0022*/ 	.short	0x0040
        /*0024*/ 	.byte	0x00, 0xf4, 0x21, 0x00


	//----- nvinfo : EIATTR_KPARAM_INFO
	.align		4
.L_11:
        /*0028*/ 	.byte	0x04, 0x17
        /*002a*/ 	.short	(.L_13 - .L_12)
.L_12:
        /*002c*/ 	.word	0x00000000
        /*0030*/ 	.short	0x000b
        /*0032*/ 	.short	0x0038
        /*0034*/ 	.byte	0x00, 0xf0, 0x11, 0x00


	//----- nvinfo : EIATTR_KPARAM_INFO
	.align		4
.L_13:
        /*0038*/ 	.byte	0x04, 0x17
        /*003a*/ 	.short	(.L_15 - .L_14)
.L_14:
        /*003c*/ 	.word	0x00000000
        /*0040*/ 	.short	0x000a
        /*0042*/ 	.short	0x0034
        /*0044*/ 	.byte	0x00, 0xf0, 0x11, 0x00


	//----- nvinfo : EIATTR_KPARAM_INFO
	.align		4
.L_15:
        /*0048*/ 	.byte	0x04, 0x17
        /*004a*/ 	.short	(.L_17 - .L_16)
.L_16:
        /*004c*/ 	.word	0x00000000
        /*0050*/ 	.short	0x0009
        /*0052*/ 	.short	0x0030
        /*0054*/ 	.byte	0x00, 0xf0, 0x11, 0x00


	//----- nvinfo : EIATTR_KPARAM_INFO
	.align		4
.L_17:
        /*0058*/ 	.byte	0x04, 0x17
        /*005a*/ 	.short	(.L_19 - .L_18)
.L_18:
        /*005c*/ 	.word	0x00000000
        /*0060*/ 	.short	0x0008
        /*0062*/ 	.short	0x002c
        /*0064*/ 	.byte	0x00, 0xf0, 0x11, 0x00


	//----- nvinfo : EIATTR_KPARAM_INFO
	.align		4
.L_19:
        /*0068*/ 	.byte	0x04, 0x17
        /*006a*/ 	.short	(.L_21 - .L_20)
.L_20:
        /*006c*/ 	.word	0x00000000
        /*0070*/ 	.short	0x0007
        /*0072*/ 	.short	0x0028
        /*0074*/ 	.byte	0x00, 0xf0, 0x11, 0x00


	//----- nvinfo : EIATTR_KPARAM_INFO
	.align		4
.L_21:
        /*0078*/ 	.byte	0x04, 0x17
        /*007a*/ 	.short	(.L_23 - .L_22)
.L_22:
        /*007c*/ 	.word	0x00000000
        /*0080*/ 	.short	0x0006
        /*0082*/ 	.short	0x0024
        /*0084*/ 	.byte	0x00, 0xf0, 0x11, 0x00


	//----- nvinfo : EIATTR_KPARAM_INFO
	.align		4
.L_23:
        /*0088*/ 	.byte	0x04, 0x17
        /*008a*/ 	.short	(.L_25 - .L_24)
.L_24:
        /*008c*/ 	.word	0x00000000
        /*0090*/ 	.short	0x0005
        /*0092*/ 	.short	0x0020
        /*0094*/ 	.byte	0x00, 0xf0, 0x11, 0x00


	//----- nvinfo : EIATTR_KPARAM_INFO
	.align		4
.L_25:
        /*0098*/ 	.byte	0x04, 0x17
        /*009a*/ 	.short	(.L_27 - .L_26)
.L_26:
        /*009c*/ 	.word	0x00000000
        /*00a0*/ 	.short	0x0004
        /*00a2*/ 	.short	0x001c
        /*00a4*/ 	.byte	0x00, 0xf0, 0x11, 0x00


	//----- nvinfo : EIATTR_KPARAM_INFO
	.align		4
.L_27:
        /*00a8*/ 	.byte	0x04, 0x17
        /*00aa*/ 	.short	(.L_29 - .L_28)
.L_28:
        /*00ac*/ 	.word	0x00000000
        /*00b0*/ 	.short	0x0003
        /*00b2*/ 	.short	0x0018
        /*00b4*/ 	.byte	0x00, 0xf0, 0x11, 0x00


	//----- nvinfo : EIATTR_KPARAM_INFO
	.align		4
.L_29:
        /*00b8*/ 	.byte	0x04, 0x17
        /*00ba*/ 	.short	(.L_31 - .L_30)
.L_30:
        /*00bc*/ 	.word	0x00000000
        /*00c0*/ 	.short	0x0002
        /*00c2*/ 	.short	0x0010
        /*00c4*/ 	.byte	0x00, 0xf4, 0x21, 0x00


	//----- nvinfo : EIATTR_KPARAM_INFO
	.align		4
.L_31:
        /*00c8*/ 	.byte	0x04, 0x17
        /*00ca*/ 	.short	(.L_33 - .L_32)
.L_32:
        /*00cc*/ 	.word	0x00000000
        /*00d0*/ 	.short	0x0001
        /*00d2*/ 	.short	0x0008
        /*00d4*/ 	.byte	0x00, 0xf4, 0x21, 0x00


	//----- nvinfo : EIATTR_KPARAM_INFO
	.align		4
.L_33:
        /*00d8*/ 	.byte	0x04, 0x17
        /*00da*/ 	.short	(.L_35 - .L_34)
.L_34:
        /*00dc*/ 	.word	0x00000000
        /*00e0*/ 	.short	0x0000
        /*00e2*/ 	.short	0x0000
        /*00e4*/ 	.byte	0x00, 0xf4, 0x21, 0x00


	//----- nvinfo : EIATTR_EXPLICIT_CLUSTER
	.align		4
.L_35:
        /*00e8*/ 	.byte	0x01, 0x3e
	.zero		2


	//----- nvinfo : EIATTR_CTA_PER_CLUSTER
	.align		4
        /*00ec*/ 	.byte	0x04, 0x3d
        /*00ee*/ 	.short	(.L_37 - .L_36)
.L_36:
        /*00f0*/ 	.word	0x00000004
        /*00f4*/ 	.word	0x00000001
        /*00f8*/ 	.word	0x00000001


	//----- nvinfo : EIATTR_SPARSE_MMA_MASK
	.align		4
.L_37:
        /*00fc*/ 	.byte	0x03, 0x50
        /*00fe*/ 	.short	0x0000


	//----- nvinfo : EIATTR_MAXREG_COUNT
	.align		4
        /*0100*/ 	.byte	0x03, 0x1b
        /*0102*/ 	.short	0x00ff


	//----- nvinfo : EIATTR_NUM_BARRIERS
	.align		4
        /*0104*/ 	.byte	0x02, 0x4c
        /*0106*/ 	.byte	0x01
	.zero		1


	//----- nvinfo : EIATTR_MERCURY_ISA_VERSION
	.align		4
        /*0108*/ 	.byte	0x03, 0x5f
        /*010a*/ 	.short	0x0101


	//----- nvinfo : EIATTR_EXIT_INSTR_OFFSETS
	.align		4
        /*010c*/ 	.byte	0x04, 0x1c
        /*010e*/ 	.short	(.L_39 - .L_38)


	//   ....[0]....
.L_38:
        /*0110*/ 	.word	0x00009940


	//   ....[1]....
        /*0114*/ 	.word	0x00009970


	//----- nvinfo : EIATTR_REQNTID
	.align		4
.L_39:
        /*0118*/ 	.byte	0x04, 0x10
        /*011a*/ 	.short	(.L_41 - .L_40)
.L_40:
        /*011c*/ 	.word	0x00000080
        /*0120*/ 	.word	0x00000001
        /*0124*/ 	.word	0x00000001


	//----- nvinfo : EIATTR_CBANK_PARAM_SIZE
	.align		4
.L_41:
        /*0128*/ 	.byte	0x03, 0x19
        /*012a*/ 	.short	0x0050


	//----- nvinfo : EIATTR_PARAM_CBANK
	.align		4
        /*012c*/ 	.byte	0x04, 0x0a
        /*012e*/ 	.short	(.L_43 - .L_42)
	.align		4
.L_42:
        /*0130*/ 	.word	index@(.nv.constant0.matmul_kernel)
        /*0134*/ 	.short	0x0210
        /*0136*/ 	.short	0x0050


	//----- nvinfo : EIATTR_SW_WAR
	.align		4
.L_43:
        /*0138*/ 	.byte	0x04, 0x36
        /*013a*/ 	.short	(.L_45 - .L_44)
.L_44:
        /*013c*/ 	.word	0x00000008
.L_45:


//--------------------- .nv.callgraph             --------------------------
	.section	.nv.callgraph,"",@"SHT_CUDA_CALLGRAPH"
	.align	4
	.sectionentsize	8
	.align		4
        /*0000*/ 	.word	0x00000000
	.align		4
        /*0004*/ 	.word	0xffffffff
	.align		4
        /*0008*/ 	.word	0x00000000
	.align		4
        /*000c*/ 	.word	0xfffffffe
	.align		4
        /*0010*/ 	.word	0x00000000
	.align		4
        /*0014*/ 	.word	0xfffffffd
	.align		4
        /*0018*/ 	.word	0x00000000
	.align		4
        /*001c*/ 	.word	0xfffffffc


//--------------------- .text.matmul_kernel       --------------------------
	.section	.text.matmul_kernel,"ax",@progbits
	.align	128
        .global         matmul_kernel
        .type           matmul_kernel,@function
        .size           matmul_kernel,(.L_x_3 - matmul_kernel)
        .other          matmul_kernel,@"STO_CUDA_ENTRY STV_DEFAULT"
matmul_kernel:
.text.matmul_kernel:
[----:B------:R-:W-:Y:S08]  /*0000*/  LDC R1, c[0x0][0x28] ;  /* 0x00000a00ff017b82 */ /* 0x000ff00000000800 */
[----:B------:R-:W0:Y:S01]  /*0010*/  LDC.64 R48, c[0x0][0x228] ;  /* 0x00008a00ff307b82 */ /* 0x000e220000000a00 */
[----:B------:R-:W-:Y:S01]  /*0020*/  UMOV UR6, 0x400 ;  /* 0x0000040000067882 */ /* 0x000fe20000000000 */
[----:B------:R-:W-:Y:S01]  /*0030*/  ULDC.64 UR14, c[0x0][0x208] ;  /* 0x00008200000e7ab9 */ /* 0x000fe20000000a00 */
[----:B------:R-:W-:-:S02]  /*0040*/  CS2R R24, SRZ ;  /* 0x0000000000187805 */ /* 0x000fc4000001ff00 */
[----:B------:R-:W-:Y:S02]  /*0050*/  CS2R R26, SRZ ;  /* 0x00000000001a7805 */ /* 0x000fe4000001ff00 */
[----:B------:R-:W-:Y:S02]  /*0060*/  CS2R R28, SRZ ;  /* 0x00000000001c7805 */ /* 0x000fe4000001ff00 */
[----:B------:R-:W-:Y:S02]  /*0070*/  CS2R R30, SRZ ;  /* 0x00000000001e7805 */ /* 0x000fe4000001ff00 */
[----:B------:R-:W-:Y:S01]  /*0080*/  CS2R R32, SRZ ;  /* 0x0000000000207805 */ /* 0x000fe2000001ff00 */
[----:B------:R-:W1:Y:S01]  /*0090*/  S2UR UR4, SR_CTAID.X ;  /* 0x00000000000479c3 */ /* 0x000e620000002500 */
[----:B------:R-:W-:Y:S02]  /*00a0*/  CS2R R34, SRZ ;  /* 0x0000000000227805 */ /* 0x000fe4000001ff00 */
[----:B------:R-:W-:-:S02]  /*00b0*/  CS2R R36, SRZ ;  /* 0x0000000000247805 */ /* 0x000fc4000001ff00 */
[----:B------:R-:W-:Y:S02]  /*00c0*/  CS2R R38, SRZ ;  /* 0x0000000000267805 */ /* 0x000fe4000001ff00 */
[----:B------:R-:W-:Y:S02]  /*00d0*/  CS2R R40, SRZ ;  /* 0x0000000000287805 */ /* 0x000fe4000001ff00 */
[----:B------:R-:W-:Y:S02]  /*00e0*/  CS2R R42, SRZ ;  /* 0x00000000002a7805 */ /* 0x000fe4000001ff00 */
[----:B------:R-:W-:Y:S02]  /*00f0*/  CS2R R44, SRZ ;  /* 0x00000000002c7805 */ /* 0x000fe4000001ff00 */
[----:B------:R-:W-:Y:S01]  /*0100*/  CS2R R46, SRZ ;  /* 0x00000000002e7805 */ /* 0x000fe2000001ff00 */
[----:B------:R-:W2:Y:S01]  /*0110*/  S2UR UR12, SR_CgaCtaId ;  /* 0x00000000000c79c3 */ /* 0x000ea20000008800 */
[----:B------:R-:W-:-:S02]  /*0120*/  CS2R R116, SRZ ;  /* 0x0000000000747805 */ /* 0x000fc4000001ff00 */
[----:B------:R-:W-:Y:S02]  /*0130*/  CS2R R118, SRZ ;  /* 0x0000000000767805 */ /* 0x000fe4000001ff00 */
[----:B------:R-:W-:Y:S02]  /*0140*/  CS2R R120, SRZ ;  /* 0x0000000000787805 */ /* 0x000fe4000001ff00 */
[----:B------:R-:W-:Y:S02]  /*0150*/  CS2R R122, SRZ ;  /* 0x00000000007a7805 */ /* 0x000fe4000001ff00 */
[----:B------:R-:W-:Y:S02]  /*0160*/  CS2R R124, SRZ ;  /* 0x00000000007c7805 */ /* 0x000fe4000001ff00 */
[----:B------:R-:W-:Y:S02]  /*0170*/  CS2R R126, SRZ ;  /* 0x00000000007e7805 */ /* 0x000fe4000001ff00 */
[----:B------:R-:W-:Y:S01]  /*0180*/  CS2R R128, SRZ ;  /* 0x0000000000807805 */ /* 0x000fe2000001ff00 */
[----:B0-----:R-:W-:Y:S01]  /*0190*/  VIADD R0, R49, 0x7f ;  /* 0x0000007f31007836 */ /* 0x001fe20000000000 */
[----:B------:R-:W-:-:S02]  /*01a0*/  CS2R R130, SRZ ;  /* 0x0000000000827805 */ /* 0x000fc4000001ff00 */
[----:B------:R-:W-:Y:S02]  /*01b0*/  CS2R R64, SRZ ;  /* 0x0000000000407805 */ /* 0x000fe4000001ff00 */
[----:B------:R-:W-:Y:S02]  /*01c0*/  CS2R R66, SRZ ;  /* 0x0000000000427805 */ /* 0x000fe4000001ff00 */
[----:B------:R-:W-:Y:S02]  /*01d0*/  CS2R R68, SRZ ;  /* 0x0000000000447805 */ /* 0x000fe4000001ff00 */
[----:B------:R-:W-:Y:S02]  /*01e0*/  SHF.R.S32.HI R3, RZ, 0x1f, R0 ;  /* 0x0000001fff037819 */ /* 0x000fe40000011400 */
[----:B------:R-:W-:Y:S02]  /*01f0*/  CS2R R70, SRZ ;  /* 0x0000000000467805 */ /* 0x000fe4000001ff00 */
[----:B------:R-:W-:-:S02]  /*0200*/  CS2R R72, SRZ ;  /* 0x0000000000487805 */ /* 0x000fc4000001ff00 */
[----:B-1----:R-:W-:Y:S01]  /*0210*/  I2FP.F32.U32 R5, UR4 ;  /* 0x0000000400057c45 */ /* 0x002fe20008201000 */
[----:B------:R-:W-:Y:S01]  /*0220*/  ULDC UR4, c[0x0][0x150] ;  /* 0x0000540000047ab9 */ /* 0x000fe20000000800 */
[----:B------:R-:W-:Y:S02]  /*0230*/  LEA.HI R3, R3, R0, RZ, 0x7 ;  /* 0x0000000003037211 */ /* 0x000fe400078f38ff */
[----:B------:R-:W-:Y:S02]  /*0240*/  CS2R R74, SRZ ;  /* 0x00000000004a7805 */ /* 0x000fe4000001ff00 */
[----:B------:R-:W-:Y:S01]  /*0250*/  CS2R R76, SRZ ;  /* 0x00000000004c7805 */ /* 0x000fe2000001ff00 */
[----:B------:R-:W-:Y:S01]  /*0260*/  FMUL R5, R5, UR4 ;  /* 0x0000000405057c20 */ /* 0x000fe20008400000 */
[----:B------:R-:W-:Y:S02]  /*0270*/  SHF.R.S32.HI R3, RZ, 0x7, R3 ;  /* 0x00000007ff037819 */ /* 0x000fe40000011403 */
[----:B------:R-:W-:Y:S01]  /*0280*/  CS2R R78, SRZ ;  /* 0x00000000004e7805 */ /* 0x000fe2000001ff00 */
[----:B--2---:R-:W-:Y:S01]  /*0290*/  USHF.L.U32 UR5, UR12, 0x7, URZ ;  /* 0x000000070c057899 */ /* 0x004fe2000800063f */
[----:B------:R-:W-:Y:S01]  /*02a0*/  CS2R R80, SRZ ;  /* 0x0000000000507805 */ /* 0x000fe2000001ff00 */
[----:B------:R-:W-:Y:S01]  /*02b0*/  ULEA UR12, UR12, UR6, 0x18 ;  /* 0x000000060c0c7291 */ /* 0x000fe2000f8ec03f */
[----:B------:R-:W-:Y:S01]  /*02c0*/  IMAD.SHL.U32 R4, R3, 0x8, RZ ;  /* 0x0000000803047824 */ /* 0x000fe200078e00ff */
[----:B------:R-:W0:Y:S01]  /*02d0*/  F2I.U32.TRUNC.NTZ R5, R5 ;  /* 0x0000000500057305 */ /* 0x000e22000020f000 */
[----:B------:R-:W-:Y:S01]  /*02e0*/  ULOP3.LUT UR5, UR5, 0x180, URZ, 0xc0, !UPT ;  /* 0x0000018005057892 */ /* 0x000fe2000f8ec03f */
[----:B------:R-:W-:-:S02]  /*02f0*/  CS2R R82, SRZ ;  /* 0x0000000000527805 */ /* 0x000fc4000001ff00 */
[----:B------:R-:W-:Y:S02]  /*0300*/  CS2R R84, SRZ ;  /* 0x0000000000547805 */ /* 0x000fe4000001ff00 */
[----:B------:R-:W-:Y:S02]  /*0310*/  IABS R7, R4 ;  /* 0x0000000400077213 */ /* 0x000fe40000000000 */
[----:B------:R-:W-:Y:S02]  /*0320*/  CS2R R86, SRZ ;  /* 0x0000000000567805 */ /* 0x000fe4000001ff00 */
[----:B------:R-:W1:Y:S01]  /*0330*/  I2F.RP R0, R7 ;  /* 0x0000000700007306 */ /* 0x000e620000209400 */
[----:B0-----:R-:W-:-:S07]  /*0340*/  IABS R11, R5 ;  /* 0x00000005000b7213 */ /* 0x001fce0000000000 */
[----:B-1----:R-:W0:Y:S02]  /*0350*/  MUFU.RCP R0, R0 ;  /* 0x0000000000007308 */ /* 0x002e240000001000 */
[----:B0-----:R-:W-:Y:S01]  /*0360*/  VIADD R2, R0, 0xffffffe ;  /* 0x0ffffffe00027836 */ /* 0x001fe20000000000 */
[----:B------:R-:W-:-:S05]  /*0370*/  IABS R0, R4 ;  /* 0x0000000400007213 */ /* 0x000fca0000000000 */
[----:B------:R0:W1:Y:S01]  /*0380*/  F2I.FTZ.U32.TRUNC.NTZ R3, R2 ;  /* 0x0000000200037305 */ /* 0x000062000021f000 */
[----:B------:R-:W-:Y:S02]  /*0390*/  IMAD.MOV R0, RZ, RZ, -R0 ;  /* 0x000000ffff007224 */ /* 0x000fe400078e0a00 */
[----:B0-----:R-:W-:Y:S02]  /*03a0*/  IMAD.MOV.U32 R2, RZ, RZ, RZ ;  /* 0x000000ffff027224 */ /* 0x001fe400078e00ff */
[----:B-1----:R-:W-:-:S04]  /*03b0*/  IMAD.MOV R6, RZ, RZ, -R3 ;  /* 0x000000ffff067224 */ /* 0x002fc800078e0a03 */
[----:B------:R-:W-:-:S04]  /*03c0*/  IMAD R9, R6, R7, RZ ;  /* 0x0000000706097224 */ /* 0x000fc800078e02ff */
[----:B------:R-:W-:-:S06]  /*03d0*/  IMAD.HI.U32 R2, R3, R9, R2 ;  /* 0x0000000903027227 */ /* 0x000fcc00078e0002 */
[----:B------:R-:W-:-:S04]  /*03e0*/  IMAD.HI.U32 R2, R2, R11, RZ ;  /* 0x0000000b02027227 */ /* 0x000fc800078e00ff */
[----:B------:R-:W-:-:S05]  /*03f0*/  IMAD R0, R2, R0, R11 ;  /* 0x0000000002007224 */ /* 0x000fca00078e020b */
[----:B------:R-:W-:-:S13]  /*0400*/  ISETP.GT.U32.AND P1, PT, R7, R0, PT ;  /* 0x000000000700720c */ /* 0x000fda0003f24070 */
[----:B------:R-:W-:Y:S02]  /*0410*/  @!P1 IMAD.IADD R0, R0, 0x1, -R7 ;  /* 0x0000000100009824 */ /* 0x000fe400078e0a07 */
[----:B------:R-:W-:Y:S01]  /*0420*/  @!P1 VIADD R2, R2, 0x1 ;  /* 0x0000000102029836 */ /* 0x000fe20000000000 */
[----:B------:R-:W-:Y:S02]  /*0430*/  ISETP.NE.AND P1, PT, R4, RZ, PT ;  /* 0x000000ff0400720c */ /* 0x000fe40003f25270 */
[----:B------:R-:W-:Y:S02]  /*0440*/  ISETP.GE.U32.AND P0, PT, R0, R7, PT ;  /* 0x000000070000720c */ /* 0x000fe40003f06070 */
[----:B------:R-:W-:-:S04]  /*0450*/  LOP3.LUT R0, R5, R4, RZ, 0x3c, !PT ;  /* 0x0000000405007212 */ /* 0x000fc800078e3cff */
[----:B------:R-:W-:Y:S01]  /*0460*/  ISETP.GE.AND P2, PT, R0, RZ, PT ;  /* 0x000000ff0000720c */ /* 0x000fe20003f46270 */
[----:B------:R-:W-:-:S05]  /*0470*/  VIADD R0, R48, 0x1ff ;  /* 0x000001ff30007836 */ /* 0x000fca0000000000 */
[----:B------:R-:W-:Y:S01]  /*0480*/  SHF.R.S32.HI R3, RZ, 0x1f, R0 ;  /* 0x0000001fff037819 */ /* 0x000fe20000011400 */
[----:B------:R-:W-:-:S03]  /*0490*/  @P0 VIADD R2, R2, 0x1 ;  /* 0x0000000102020836 */ /* 0x000fc60000000000 */
[----:B------:R-:W-:-:S03]  /*04a0*/  LEA.HI R3, R3, R0, RZ, 0x9 ;  /* 0x0000000003037211 */ /* 0x000fc600078f48ff */
[----:B------:R-:W-:Y:S01]  /*04b0*/  @!P2 IMAD.MOV R2, RZ, RZ, -R2 ;  /* 0x000000ffff02a224 */ /* 0x000fe200078e0a02 */
[----:B------:R-:W-:-:S05]  /*04c0*/  @!P1 LOP3.LUT R2, RZ, R4, RZ, 0x33, !PT ;  /* 0x00000004ff029212 */ /* 0x000fca00078e33ff */
[----:B------:R-:W-:Y:S02]  /*04d0*/  IMAD.SHL.U32 R6, R2, 0x8, RZ ;  /* 0x0000000802067824 */ /* 0x000fe400078e00ff */
[----:B------:R-:W-:-:S03]  /*04e0*/  IMAD.MOV R2, RZ, RZ, -R2 ;  /* 0x000000ffff027224 */ /* 0x000fc600078e0a02 */
[----:B------:R-:W-:Y:S01]  /*04f0*/  LEA.HI.SX32 R3, R3, -R6, 0x17 ;  /* 0x8000000603037211 */ /* 0x000fe200078fbaff */
[----:B------:R-:W-:-:S03]  /*0500*/  IMAD R4, R4, R2, R5 ;  /* 0x0000000204047224 */ /* 0x000fc600078e0205 */
[----:B------:R-:W-:Y:S02]  /*0510*/  VIMNMX R11, R3, 0x8, PT ;  /* 0x00000008030b7848 */ /* 0x000fe40003fe0100 */
[----:B------:R-:W-:Y:S02]  /*0520*/  IABS R9, R4 ;  /* 0x0000000400097213 */ /* 0x000fe40000000000 */
[----:B------:R-:W-:-:S04]  /*0530*/  IABS R7, R11 ;  /* 0x0000000b00077213 */ /* 0x000fc80000000000 */
[----:B------:R-:W0:Y:S08]  /*0540*/  I2F.RP R0, R7 ;  /* 0x0000000700007306 */ /* 0x000e300000209400 */
[----:B0-----:R-:W0:Y:S02]  /*0550*/  MUFU.RCP R0, R0 ;  /* 0x0000000000007308 */ /* 0x001e240000001000 */
[----:B0-----:R-:W-:-:S06]  /*0560*/  VIADD R3, R0, 0xffffffe ;  /* 0x0ffffffe00037836 */ /* 0x001fcc0000000000 */
[----:B------:R-:W0:Y:S02]  /*0570*/  F2I.FTZ.U32.TRUNC.NTZ R3, R3 ;  /* 0x0000000300037305 */ /* 0x000e24000021f000 */
[----:B0-----:R-:W-:-:S04]  /*0580*/  IMAD.MOV R8, RZ, RZ, -R3 ;  /* 0x000000ffff087224 */ /* 0x001fc800078e0a03 */
[----:B------:R-:W-:Y:S01]  /*0590*/  IMAD.MOV.U32 R2, RZ, RZ, R8 ;  /* 0x000000ffff027224 */ /* 0x000fe200078e0008 */
[----:B------:R-:W-:-:S03]  /*05a0*/  IABS R8, R11 ;  /* 0x0000000b00087213 */ /* 0x000fc60000000000 */
[----:B------:R-:W-:Y:S02]  /*05b0*/  IMAD R5, R2, R7, RZ ;  /* 0x0000000702057224 */ /* 0x000fe400078e02ff */
[----:B------:R-:W-:Y:S02]  /*05c0*/  IMAD.MOV.U32 R2, RZ, RZ, RZ ;  /* 0x000000ffff027224 */ /* 0x000fe400078e00ff */
[----:B------:R-:W-:Y:S02]  /*05d0*/  IMAD.MOV R0, RZ, RZ, -R8 ;  /* 0x000000ffff007224 */ /* 0x000fe400078e0a08 */
        /* <DEDUP_REMOVED lines=8> */
[----:B------:R-:W-:Y:S01]  /*0660*/  LOP3.LUT R0, R4, R11, RZ, 0x3c, !PT ;  /* 0x0000000b04007212 */ /* 0x000fe200078e3cff */
[----:B------:R-:W0:Y:S03]  /*0670*/  S2R R7, SR_TID.X ;  /* 0x0000000000077919 */ /* 0x000e260000002100 */
[----:B------:R-:W-:-:S07]  /*0680*/  ISETP.GE.AND P2, PT, R0, RZ, PT ;  /* 0x000000ff0000720c */ /* 0x000fce0003f46270 */
[----:B------:R-:W-:-:S06]  /*0690*/  @P0 VIADD R2, R2, 0x1 ;  /* 0x0000000102020836 */ /* 0x000fcc0000000000 */
[----:B------:R-:W-:Y:S01]  /*06a0*/  @!P2 IMAD.MOV R2, RZ, RZ, -R2 ;  /* 0x000000ffff02a224 */ /* 0x000fe200078e0a02 */
[----:B------:R-:W-:-:S05]  /*06b0*/  @!P1 LOP3.LUT R2, RZ, R11, RZ, 0x33, !PT ;  /* 0x0000000bff029212 */ /* 0x000fca00078e33ff */
[----:B------:R-:W-:-:S04]  /*06c0*/  IMAD.MOV R0, RZ, RZ, -R2 ;  /* 0x000000ffff007224 */ /* 0x000fc800078e0a02 */
[----:B------:R-:W-:-:S04]  /*06d0*/  IMAD R0, R11, R0, R4 ;  /* 0x000000000b007224 */ /* 0x000fc800078e0204 */
[----:B------:R-:W-:Y:S02]  /*06e0*/  IMAD.IADD R0, R6, 0x1, R0 ;  /* 0x0000000106007824 */ /* 0x000fe400078e0200 */
[----:B------:R-:W1:Y:S01]  /*06f0*/  LDC R6, c[0x0][0x230] ;  /* 0x00008c00ff067b82 */ /* 0x000e620000000800 */
[----:B0-----:R-:W-:Y:S02]  /*0700*/  LOP3.LUT R251, R7, 0x7f, RZ, 0xc0, !PT ;  /* 0x0000007f07fb7812 */ /* 0x001fe400078ec0ff */
[----:B------:R-:W-:Y:S01]  /*0710*/  R2UR UR4, R0 ;  /* 0x00000000000472ca */ /* 0x000fe200000e0000 */
[----:B------:R-:W-:-:S12]  /*0720*/  IMAD.SHL.U32 R0, R2, 0x80, RZ ;  /* 0x0000008002007824 */ /* 0x000fd800078e00ff */
[----:B------:R-:W-:-:S06]  /*0730*/  ULEA UR4, UR4, UR5, 0x9 ;  /* 0x0000000504047291 */ /* 0x000fcc000f8e483f */
[----:B------:R-:W-:Y:S02]  /*0740*/  VIADD R250, R251, UR4 ;  /* 0x00000004fbfa7c36 */ /* 0x000fe40008000000 */
[----:B-1----:R-:W-:-:S05]  /*0750*/  VIADD R6, R6, 0x1f ;  /* 0x0000001f06067836 */ /* 0x002fca0000000000 */
[----:B------:R-:W-:-:S13]  /*0760*/  ISETP.GE.AND P0, PT, R6, 0x20, PT ;  /* 0x000000200600780c */ /* 0x000fda0003f06270 */
[----:B------:R-:W-:Y:S05]  /*0770*/  @!P0 BRA `(.L_x_0) ;  /* 0x0000004c00808947 */ /* 0x000fea0003800000 */
[----:B------:R-:W-:Y:S01]  /*0780*/  IABS R17, R48 ;  /* 0x0000003000117213 */ /* 0x000fe20000000000 */
[----:B------:R-:W-:Y:S01]  /*0790*/  ULDC UR4, c[0x0][0x234] ;  /* 0x00008d0000047ab9 */ /* 0x000fe20000000800 */
[----:B------:R-:W-:Y:S01]  /*07a0*/  IABS R4, R49 ;  /* 0x0000003100047213 */ /* 0x000fe20000000000 */
[----:B------:R-:W-:Y:S01]  /*07b0*/  ULDC.64 UR6, c[0x0][0x210] ;  /* 0x0000840000067ab9 */ /* 0x000fe20000000a00 */
[----:B------:R-:W0:Y:S01]  /*07c0*/  I2F.RP R10, R17 ;  /* 0x00000011000a7306 */ /* 0x000e220000209400 */
[----:B------:R-:W-:Y:S01]  /*07d0*/  ISETP.GE.AND P3, PT, R250, RZ, PT ;  /* 0x000000fffa00720c */ /* 0x000fe20003f66270 */
[----:B------:R-:W1:Y:S01]  /*07e0*/  LDC R236, c[0x0][0x23c] ;  /* 0x00008f00ffec7b82 */ /* 0x000e620000000800 */
[----:B------:R-:W-:Y:S01]  /*07f0*/  USHF.R.U32.HI UR13, URZ, 0x4, UR12 ;  /* 0x000000043f0d7899 */ /* 0x000fe2000801160c */
[----:B------:R-:W-:Y:S01]  /*0800*/  CS2R R88, SRZ ;  /* 0x0000000000587805 */ /* 0x000fe2000001ff00 */
[----:B------:R-:W-:Y:S01]  /*0810*/  UMOV UR5, URZ ;  /* 0x0000003f00057c82 */ /* 0x000fe20008000000 */
[----:B------:R-:W-:Y:S01]  /*0820*/  ULDC UR18, c[0x0][0x230] ;  /* 0x00008c0000127ab9 */ /* 0x000fe20000000800 */
[----:B------:R-:W-:Y:S01]  /*0830*/  USGXT.U32 UR13, UR13, 0xe ;  /* 0x0000000e0d0d789a */ /* 0x000fe20008000000 */
[----:B------:R-:W2:Y:S01]  /*0840*/  I2F.RP R5, R4 ;  /* 0x0000000400057306 */ /* 0x000ea20000209400 */
[----:B------:R-:W-:-:S02]  /*0850*/  CS2R R90, SRZ ;  /* 0x00000000005a7805 */ /* 0x000fc4000001ff00 */
[----:B------:R-:W-:Y:S01]  /*0860*/  CS2R R92, SRZ ;  /* 0x00000000005c7805 */ /* 0x000fe2000001ff00 */
[----:B------:R-:W-:Y:S01]  /*0870*/  UIADD3 UR8, UP0, UR13, 0x80, URZ ;  /* 0x000000800d087890 */ /* 0x000fe2000ff1e03f */
[----:B------:R-:W-:Y:S02]  /*0880*/  CS2R R94, SRZ ;  /* 0x00000000005e7805 */ /* 0x000fe4000001ff00 */
[----:B------:R-:W-:Y:S02]  /*0890*/  CS2R R96, SRZ ;  /* 0x0000000000607805 */ /* 0x000fe4000001ff00 */
[----:B------:R-:W-:Y:S01]  /*08a0*/  CS2R R98, SRZ ;  /* 0x0000000000627805 */ /* 0x000fe2000001ff00 */
[----:B------:R-:W-:Y:S01]  /*08b0*/  UIADD3.X UR9, UR5, 0x40000040, URZ, UP0, !UPT ;  /* 0x4000004005097890 */ /* 0x000fe200087fe43f */
[----:B0-----:R-:W0:Y:S01]  /*08c0*/  MUFU.RCP R10, R10 ;  /* 0x0000000a000a7308 */ /* 0x001e220000001000 */
[----:B------:R-:W-:Y:S02]  /*08d0*/  CS2R R100, SRZ ;  /* 0x0000000000647805 */ /* 0x000fe4000001ff00 */
[----:B------:R-:W-:-:S02]  /*08e0*/  CS2R R102, SRZ ;  /* 0x0000000000667805 */ /* 0x000fc4000001ff00 */
[----:B------:R-:W-:Y:S02]  /*08f0*/  CS2R R104, SRZ ;  /* 0x0000000000687805 */ /* 0x000fe4000001ff00 */
[----:B------:R-:W-:Y:S02]  /*0900*/  CS2R R106, SRZ ;  /* 0x00000000006a7805 */ /* 0x000fe4000001ff00 */
[----:B------:R-:W-:Y:S02]  /*0910*/  CS2R R108, SRZ ;  /* 0x00000000006c7805 */ /* 0x000fe4000001ff00 */
[----:B------:R-:W-:Y:S02]  /*0920*/  CS2R R110, SRZ ;  /* 0x00000000006e7805 */ /* 0x000fe4000001ff00 */
[----:B------:R-:W-:Y:S01]  /*0930*/  CS2R R112, SRZ ;  /* 0x0000000000707805 */ /* 0x000fe2000001ff00 */
[----:B--2---:R-:W2:Y:S01]  /*0940*/  MUFU.RCP R5, R5 ;  /* 0x0000000500057308 */ /* 0x004ea20000001000 */
[----:B------:R-:W-:Y:S01]  /*0950*/  CS2R R114, SRZ ;  /* 0x0000000000727805 */ /* 0x000fe2000001ff00 */
[----:B-1----:R-:W-:Y:S01]  /*0960*/  IMAD.SHL.U32 R242, R236, 0x20, RZ ;  /* 0x00000020ecf27824 */ /* 0x002fe200078e00ff */
[----:B------:R-:W-:-:S02]  /*0970*/  CS2R R116, SRZ ;  /* 0x0000000000747805 */ /* 0x000fc4000001ff00 */
[----:B------:R-:W-:Y:S02]  /*0980*/  CS2R R118, SRZ ;  /* 0x0000000000767805 */ /* 0x000fe4000001ff00 */
[----:B------:R-:W-:Y:S02]  /*0990*/  CS2R R120, SRZ ;  /* 0x0000000000787805 */ /* 0x000fe4000001ff00 */
[----:B------:R-:W-:Y:S02]  /*09a0*/  CS2R R122, SRZ ;  /* 0x00000000007a7805 */ /* 0x000fe4000001ff00 */
[----:B------:R-:W-:Y:S02]  /*09b0*/  CS2R R124, SRZ ;  /* 0x00000000007c7805 */ /* 0x000fe4000001ff00 */
[----:B------:R-:W-:Y:S01]  /*09c0*/  CS2R R126, SRZ ;  /* 0x00000000007e7805 */ /* 0x000fe2000001ff00 */
[----:B0-----:R-:W-:Y:S01]  /*09d0*/  VIADD R8, R10, 0xffffffe ;  /* 0x0ffffffe0a087836 */ /* 0x001fe20000000000 */
[----:B------:R-:W-:-:S02]  /*09e0*/  IABS R10, R250 ;  /* 0x000000fa000a7213 */ /* 0x000fc40000000000 */
[----:B------:R-:W-:Y:S02]  /*09f0*/  CS2R R128, SRZ ;  /* 0x0000000000807805 */ /* 0x000fe4000001ff00 */
[----:B------:R-:W-:Y:S01]  /*0a00*/  CS2R R130, SRZ ;  /* 0x0000000000827805 */ /* 0x000fe2000001ff00 */
[----:B------:R0:W1:Y:S01]  /*0a10*/  F2I.FTZ.U32.TRUNC.NTZ R9, R8 ;  /* 0x0000000800097305 */ /* 0x000062000021f000 */
[----:B------:R-:W-:Y:S02]  /*0a20*/  CS2R R132, SRZ ;  /* 0x0000000000847805 */ /* 0x000fe4000001ff00 */
[----:B------:R-:W-:Y:S02]  /*0a30*/  CS2R R134, SRZ ;  /* 0x0000000000867805 */ /* 0x000fe4000001ff00 */
[----:B------:R-:W-:Y:S01]  /*0a40*/  CS2R R136, SRZ ;  /* 0x0000000000887805 */ /* 0x000fe2000001ff00 */
[----:B--2---:R-:W-:Y:S01]  /*0a50*/  VIADD R2, R5, 0xffffffe ;  /* 0x0ffffffe05027836 */ /* 0x004fe20000000000 */
[----:B------:R-:W-:-:S02]  /*0a60*/  CS2R R138, SRZ ;  /* 0x00000000008a7805 */ /* 0x000fc4000001ff00 */
[----:B------:R-:W-:Y:S02]  /*0a70*/  CS2R R140, SRZ ;  /* 0x00000000008c7805 */ /* 0x000fe4000001ff00 */
[----:B------:R-:W-:Y:S01]  /*0a80*/  CS2R R142, SRZ ;  /* 0x00000000008e7805 */ /* 0x000fe2000001ff00 */
[----:B------:R2:W3:Y:S01]  /*0a90*/  F2I.FTZ.U32.TRUNC.NTZ R3, R2 ;  /* 0x0000000200037305 */ /* 0x0004e2000021f000 */
[----:B0-----:R-:W-:Y:S01]  /*0aa0*/  IMAD.MOV.U32 R8, RZ, RZ, RZ ;  /* 0x000000ffff087224 */ /* 0x001fe200078e00ff */
[----:B------:R-:W-:Y:S02]  /*0ab0*/  CS2R R144, SRZ ;  /* 0x0000000000907805 */ /* 0x000fe4000001ff00 */
[----:B------:R-:W-:Y:S02]  /*0ac0*/  CS2R R146, SRZ ;  /* 0x0000000000927805 */ /* 0x000fe4000001ff00 */
[----:B------:R-:W-:Y:S02]  /*0ad0*/  CS2R R148, SRZ ;  /* 0x0000000000947805 */ /* 0x000fe4000001ff00 */
[----:B------:R-:W-:-:S02]  /*0ae0*/  CS2R R150, SRZ ;  /* 0x0000000000967805 */ /* 0x000fc4000001ff00 */
[----:B------:R-:W-:Y:S01]  /*0af0*/  CS2R R74, SRZ ;  /* 0x00000000004a7805 */ /* 0x000fe2000001ff00 */
[--C-:B-1----:R-:W-:Y:S01]  /*0b00*/  IMAD.MOV R12, RZ, RZ, -R9.reuse ;  /* 0x000000ffff0c7224 */ /* 0x102fe200078e0a09 */
[----:B------:R-:W-:Y:S01]  /*0b10*/  CS2R R76, SRZ ;  /* 0x00000000004c7805 */ /* 0x000fe2000001ff00 */
[----:B--2---:R-:W-:Y:S01]  /*0b20*/  IMAD.MOV.U32 R2, RZ, RZ, RZ ;  /* 0x000000ffff027224 */ /* 0x004fe200078e00ff */
[----:B------:R-:W-:Y:S01]  /*0b30*/  CS2R R78, SRZ ;  /* 0x00000000004e7805 */ /* 0x000fe2000001ff00 */
[----:B------:R-:W-:Y:S01]  /*0b40*/  IMAD R11, R12, R17, RZ ;  /* 0x000000110c0b7224 */ /* 0x000fe200078e02ff */
[----:B------:R-:W-:Y:S02]  /*0b50*/  CS2R R80, SRZ ;  /* 0x0000000000507805 */ /* 0x000fe4000001ff00 */
[----:B------:R-:W-:Y:S02]  /*0b60*/  CS2R R82, SRZ ;  /* 0x0000000000527805 */ /* 0x000fe4000001ff00 */
[----:B------:R-:W-:Y:S01]  /*0b70*/  CS2R R84, SRZ ;  /* 0x0000000000547805 */ /* 0x000fe2000001ff00 */
[----:B------:R-:W-:Y:S01]  /*0b80*/  IMAD.HI.U32 R9, R9, R11, R8 ;  /* 0x0000000b09097227 */ /* 0x000fe200078e0008 */
[----:B------:R-:W-:-:S02]  /*0b90*/  SHF.R.U32.HI R11, RZ, 0x5, R7 ;  /* 0x00000005ff0b7819 */ /* 0x000fc40000011607 */
[----:B------:R-:W-:Y:S01]  /*0ba0*/  CS2R R86, SRZ ;  /* 0x0000000000567805 */ /* 0x000fe2000001ff00 */
[----:B------:R-:W-:Y:S01]  /*0bb0*/  UMOV UR10, 0xfffffffe ;  /* 0xfffffffe000a7882 */ /* 0x000fe20000000000 */
[----:B---3--:R-:W-:Y:S01]  /*0bc0*/  IMAD.MOV R8, RZ, RZ, -R3 ;  /* 0x000000ffff087224 */ /* 0x008fe200078e0a03 */
[----:B------:R-:W-:Y:S01]  /*0bd0*/  SGXT.U32 R5, R11, 0x2 ;  /* 0x000000020b05781a */ /* 0x000fe20000000000 */
[----:B------:R-:W-:Y:S01]  /*0be0*/  IMAD.HI.U32 R9, R9, R10, RZ ;  /* 0x0000000a09097227 */ /* 0x000fe200078e00ff */
[----:B------:R-:W-:Y:S01]  /*0bf0*/  UMOV UR11, 0x7fffffdf ;  /* 0x7fffffdf000b7882 */ /* 0x000fe20000000000 */
[----:B------:R-:W-:Y:S01]  /*0c00*/  UIADD3.64 UR16, UR8, 0x80, URZ ;  /* 0x0000008008107897 */ /* 0x000fe2000fffe03f */
[----:B------:R-:W-:Y:S01]  /*0c10*/  LOP3.LUT R16, R0, R5, RZ, 0xfc, !PT ;  /* 0x0000000500107212 */ /* 0x000fe200078efcff */
[----:B------:R-:W-:Y:S01]  /*0c20*/  IMAD.MOV R9, RZ, RZ, -R9 ;  /* 0x000000ffff097224 */ /* 0x000fe200078e0a09 */
[----:B------:R-:W-:Y:S01]  /*0c30*/  UIADD3.64 UR20, UR8, 0x100, URZ ;  /* 0x0000010008147897 */ /* 0x000fe2000fffe03f */
[----:B------:R-:W-:Y:S01]  /*0c40*/  IMAD.MOV.U32 R5, RZ, RZ, R8 ;  /* 0x000000ffff057224 */ /* 0x000fe200078e0008 */
[C---:B------:R-:W-:Y:S01]  /*0c50*/  LOP3.LUT R12, R16.reuse, 0x78, RZ, 0xfc, !PT ;  /* 0x00000078100c7812 */ /* 0x040fe200078efcff */
[----:B------:R-:W-:Y:S01]  /*0c60*/  IMAD R10, R17, R9, R10 ;  /* 0x00000009110a7224 */ /* 0x000fe200078e020a */
[----:B------:R-:W-:Y:S01]  /*0c70*/  LOP3.LUT R14, R16, 0x74, RZ, 0xfc, !PT ;  /* 0x00000074100e7812 */ /* 0x000fe200078efcff */
[----:B------:R-:W-:Y:S01]  /*0c80*/  IMAD R5, R5, R4, RZ ;  /* 0x0000000405057224 */ /* 0x000fe200078e02ff */
[----:B------:R-:W-:-:S02]  /*0c90*/  IABS R9, R12 ;  /* 0x0000000c00097213 */ /* 0x000fc40000000000 */
[----:B------:R-:W-:Y:S01]  /*0ca0*/  ISETP.GT.U32.AND P0, PT, R17, R10, PT ;  /* 0x0000000a1100720c */ /* 0x000fe20003f04070 */
[----:B------:R-:W-:Y:S01]  /*0cb0*/  IMAD.HI.U32 R2, R3, R5, R2 ;  /* 0x0000000503027227 */ /* 0x000fe200078e0002 */
[----:B------:R-:W-:Y:S02]  /*0cc0*/  SHF.R.S32.HI R3, RZ, 0x1f, R6 ;  /* 0x0000001fff037819 */ /* 0x000fe40000011406 */
[----:B------:R-:W-:Y:S02]  /*0cd0*/  LOP3.LUT R18, R16, 0x70, RZ, 0xfc, !PT ;  /* 0x0000007010127812 */ /* 0x000fe400078efcff */
[----:B------:R-:W-:Y:S01]  /*0ce0*/  LEA.HI R6, R3, R6, RZ, 0x5 ;  /* 0x0000000603067211 */ /* 0x000fe200078f28ff */
[----:B------:R-:W-:Y:S01]  /*0cf0*/  IMAD.HI.U32 R5, R2, R9, RZ ;  /* 0x0000000902057227 */ /* 0x000fe200078e00ff */
[----:B------:R-:W-:Y:S02]  /*0d00*/  IABS R13, R14 ;  /* 0x0000000e000d7213 */ /* 0x000fe40000000000 */
[----:B------:R-:W-:Y:S01]  /*0d10*/  IABS R15, R18 ;  /* 0x00000012000f7213 */ /* 0x000fe20000000000 */
[----:B------:R-:W-:Y:S01]  /*0d20*/  IMAD.MOV R11, RZ, RZ, -R5 ;  /* 0x000000ffff0b7224 */ /* 0x000fe200078e0a05 */
[----:B------:R-:W-:Y:S01]  /*0d30*/  ISETP.GE.AND P2, PT, R12, RZ, PT ;  /* 0x000000ff0c00720c */ /* 0x000fe20003f46270 */
[----:B------:R-:W-:Y:S01]  /*0d40*/  @!P0 IMAD.IADD R10, R10, 0x1, -R17 ;  /* 0x000000010a0a8824 */ /* 0x000fe200078e0a11 */
[----:B------:R-:W-:Y:S01]  /*0d50*/  LOP3.LUT R12, R16, 0x68, RZ, 0xfc, !PT ;  /* 0x00000068100c7812 */ /* 0x000fe200078efcff */
[----:B------:R-:W-:Y:S01]  /*0d60*/  IMAD R3, R4, R11, R9 ;  /* 0x0000000b04037224 */ /* 0x000fe200078e0209 */
[----:B------:R-:W-:Y:S01]  /*0d70*/  LOP3.LUT R11, R16, 0x6c, RZ, 0xfc, !PT ;  /* 0x0000006c100b7812 */ /* 0x000fe200078efcff */
[----:B------:R-:W-:Y:S01]  /*0d80*/  IMAD.HI.U32 R8, R2, R13, RZ ;  /* 0x0000000d02087227 */ /* 0x000fe200078e00ff */
[----:B------:R-:W-:-:S02]  /*0d90*/  ISETP.GT.U32.AND P0, PT, R17, R10, PT ;  /* 0x0000000a1100720c */ /* 0x000fc40003f04070 */
[----:B------:R-:W-:Y:S01]  /*0da0*/  ISETP.GT.U32.AND P4, PT, R4, R3, PT ;  /* 0x000000030400720c */ /* 0x000fe20003f84070 */
[----:B------:R-:W-:Y:S01]  /*0db0*/  IMAD.HI.U32 R5, R2, R15, RZ ;  /* 0x0000000f02057227 */ /* 0x000fe200078e00ff */
[----:B------:R-:W-:Y:S02]  /*0dc0*/  IABS R19, R12 ;  /* 0x0000000c00137213 */ /* 0x000fe40000000000 */
[----:B------:R-:W-:Y:S01]  /*0dd0*/  ISETP.GE.AND P6, PT, R14, RZ, PT ;  /* 0x000000ff0e00720c */ /* 0x000fe20003fc6270 */
[----:B------:R-:W-:Y:S01]  /*0de0*/  IMAD.MOV R8, RZ, RZ, -R8 ;  /* 0x000000ffff087224 */ /* 0x000fe200078e0a08 */
[----:B------:R-:W-:Y:S01]  /*0df0*/  ISETP.GE.AND P1, PT, R18, RZ, PT ;  /* 0x000000ff1200720c */ /* 0x000fe20003f26270 */
[----:B------:R-:W-:Y:S01]  /*0e00*/  IMAD.MOV R5, RZ, RZ, -R5 ;  /* 0x000000ffff057224 */ /* 0x000fe200078e0a05 */
[----:B------:R-:W-:Y:S01]  /*0e10*/  LOP3.LUT R14, R16, 0x58, RZ, 0xfc, !PT ;  /* 0x00000058100e7812 */ /* 0x000fe200078efcff */
[----:B------:R-:W-:Y:S01]  /*0e20*/  IMAD R9, R4, R8, R13 ;  /* 0x0000000804097224 */ /* 0x000fe200078e020d */
[----:B------:R-:W-:Y:S01]  /*0e30*/  LOP3.LUT R13, R16, 0x64, RZ, 0xfc, !PT ;  /* 0x00000064100d7812 */ /* 0x000fe200078efcff */
[----:B------:R-:W-:Y:S01]  /*0e40*/  IMAD R15, R4, R5, R15 ;  /* 0x00000005040f7224 */ /* 0x000fe200078e020f */
[----:B------:R-:W-:Y:S01]  /*0e50*/  IABS R5, R11 ;  /* 0x0000000b00057213 */ /* 0x000fe20000000000 */
[----:B------:R-:W-:Y:S01]  /*0e60*/  @!P0 IMAD.IADD R10, R10, 0x1, -R17 ;  /* 0x000000010a0a8824 */ /* 0x000fe200078e0a11 */
[----:B------:R-:W-:Y:S01]  /*0e70*/  ISETP.GT.U32.AND P5, PT, R4, R9, PT ;  /* 0x000000090400720c */ /* 0x000fe20003fa4070 */
[----:B------:R-:W-:Y:S01]  /*0e80*/  @!P4 IMAD.IADD R3, R3, 0x1, -R4 ;  /* 0x000000010303c824 */ /* 0x000fe200078e0a04 */
[----:B------:R-:W-:Y:S01]  /*0e90*/  ISETP.NE.AND P0, PT, R48, RZ, PT ;  /* 0x000000ff3000720c */ /* 0x000fe20003f05270 */
[----:B------:R-:W-:Y:S01]  /*0ea0*/  IMAD.MOV.U32 R17, RZ, RZ, R5 ;  /* 0x000000ffff117224 */ /* 0x000fe200078e0005 */
[----:B------:R-:W-:Y:S01]  /*0eb0*/  IABS R21, R13 ;  /* 0x0000000d00157213 */ /* 0x000fe20000000000 */
[----:B------:R-:W-:Y:S01]  /*0ec0*/  IMAD.MOV.U32 R5, RZ, RZ, R10 ;  /* 0x000000ffff057224 */ /* 0x000fe200078e000a */
[----:B------:R-:W-:Y:S01]  /*0ed0*/  ISETP.GT.U32.AND P4, PT, R4, R3, PT ;  /* 0x000000030400720c */ /* 0x000fe20003f84070 */
[----:B------:R-:W-:Y:S01]  /*0ee0*/  IMAD.HI.U32 R8, R2, R17, RZ ;  /* 0x0000001102087227 */ /* 0x000fe200078e00ff */
[----:B------:R-:W-:-:S02]  /*0ef0*/  LOP3.LUT R18, R16, 0x54, RZ, 0xfc, !PT ;  /* 0x0000005410127812 */ /* 0x000fc400078efcff */
[----:B------:R-:W-:Y:S01]  /*0f00*/  LOP3.LUT R20, R16, 0x50, RZ, 0xfc, !PT ;  /* 0x0000005010147812 */ /* 0x000fe200078efcff */
[----:B------:R-:W-:Y:S01]  /*0f10*/  @!P3 IMAD.MOV R5, RZ, RZ, -R5 ;  /* 0x000000ffff05b224 */ /* 0x000fe200078e0a05 */
[----:B------:R-:W-:Y:S01]  /*0f20*/  ISETP.GT.U32.AND P3, PT, R4, R15, PT ;  /* 0x0000000f0400720c */ /* 0x000fe20003f64070 */
[----:B------:R-:W-:Y:S01]  /*0f30*/  @!P5 IMAD.IADD R9, R9, 0x1, -R4 ;  /* 0x000000010909d824 */ /* 0x000fe200078e0a04 */
[----:B------:R-:W-:Y:S01]  /*0f40*/  IABS R25, R14 ;  /* 0x0000000e00197213 */ /* 0x000fe20000000000 */
[----:B------:R-:W-:Y:S01]  /*0f50*/  IMAD.MOV R8, RZ, RZ, -R8 ;  /* 0x000000ffff087224 */ /* 0x000fe200078e0a08 */
[----:B------:R-:W-:Y:S01]  /*0f60*/  @!P0 LOP3.LUT R5, RZ, R48, RZ, 0x33, !PT ;  /* 0x00000030ff058212 */ /* 0x000fe200078e33ff */
[----:B------:R-:W-:Y:S01]  /*0f70*/  IMAD.HI.U32 R10, R2, R21, RZ ;  /* 0x00000015020a7227 */ /* 0x000fe200078e00ff */
[C---:B------:R-:W-:Y:S02]  /*0f80*/  ISETP.GT.U32.AND P5, PT, R4.reuse, R9, PT ;  /* 0x000000090400720c */ /* 0x040fe40003fa4070 */
[----:B------:R-:W-:Y:S01]  /*0f90*/  ISETP.GE.AND P0, PT, R11, RZ, PT ;  /* 0x000000ff0b00720c */ /* 0x000fe20003f06270 */
[--C-:B------:R-:W-:Y:S01]  /*0fa0*/  @!P4 IMAD.IADD R3, R3, 0x1, -R4.reuse ;  /* 0x000000010303c824 */ /* 0x100fe200078e0a04 */
[----:B------:R-:W-:Y:S01]  /*0fb0*/  IABS R27, R18 ;  /* 0x00000012001b7213 */ /* 0x000fe20000000000 */
[C---:B------:R-:W-:Y:S01]  /*0fc0*/  IMAD R17, R4.reuse, R8, R17 ;  /* 0x0000000804117224 */ /* 0x040fe200078e0211 */
[----:B------:R-:W-:Y:S01]  /*0fd0*/  IABS R31, R20 ;  /* 0x00000014001f7213 */ /* 0x000fe20000000000 */
[----:B------:R-:W-:Y:S01]  /*0fe0*/  @!P3 IMAD.IADD R15, R15, 0x1, -R4 ;  /* 0x000000010f0fb824 */ /* 0x000fe200078e0a04 */
[----:B------:R-:W-:Y:S01]  /*0ff0*/  ISETP.GE.AND P3, PT, R13, RZ, PT ;  /* 0x000000ff0d00720c */ /* 0x000fe20003f66270 */
[----:B------:R-:W-:Y:S01]  /*1000*/  IMAD.MOV.U32 R11, RZ, RZ, R3 ;  /* 0x000000ffff0b7224 */ /* 0x000fe200078e0003 */
[----:B------:R-:W-:Y:S01]  /*1010*/  ISETP.GT.U32.AND P4, PT, R4, R17, PT ;  /* 0x000000110400720c */ /* 0x000fe20003f84070 */
[----:B------:R-:W-:Y:S01]  /*1020*/  IMAD.HI.U32 R8, R2, R19, RZ ;  /* 0x0000001302087227 */ /* 0x000fe200078e00ff */
[----:B------:R-:W-:-:S02]  /*1030*/  LOP3.LUT R24, R16, 0xc, RZ, 0xfc, !PT ;  /* 0x0000000c10187812 */ /* 0x000fc400078efcff */
[----:B------:R-:W-:Y:S01]  /*1040*/  LOP3.LUT R26, R16, 0x8, RZ, 0xfc, !PT ;  /* 0x00000008101a7812 */ /* 0x000fe200078efcff */
[----:B------:R-:W-:Y:S01]  /*1050*/  @!P2 IMAD.MOV R11, RZ, RZ, -R11 ;  /* 0x000000ffff0ba224 */ /* 0x000fe200078e0a0b */
[----:B------:R-:W-:Y:S01]  /*1060*/  ISETP.GT.U32.AND P2, PT, R4, R15, PT ;  /* 0x0000000f0400720c */ /* 0x000fe20003f44070 */
[----:B------:R-:W-:Y:S01]  /*1070*/  IMAD.MOV R8, RZ, RZ, -R8 ;  /* 0x000000ffff087224 */ /* 0x000fe200078e0a08 */
[----:B------:R-:W-:Y:S01]  /*1080*/  IABS R67, R24 ;  /* 0x0000001800437213 */ /* 0x000fe20000000000 */
[----:B------:R-:W-:Y:S01]  /*1090*/  @!P5 IMAD.IADD R9, R9, 0x1, -R4 ;  /* 0x000000010909d824 */ /* 0x000fe200078e0a04 */
[----:B------:R-:W-:Y:S01]  /*10a0*/  ISETP.GE.AND P5, PT, R12, RZ, PT ;  /* 0x000000ff0c00720c */ /* 0x000fe20003fa6270 */
[----:B------:R-:W-:Y:S01]  /*10b0*/  IMAD.MOV R10, RZ, RZ, -R10 ;  /* 0x000000ffff0a7224 */ /* 0x000fe200078e0a0a */
[----:B------:R-:W-:Y:S01]  /*10c0*/  IABS R69, R26 ;  /* 0x0000001a00457213 */ /* 0x000fe20000000000 */
[----:B------:R-:W-:Y:S01]  /*10d0*/  IMAD R19, R4, R8, R19 ;  /* 0x0000000804137224 */ /* 0x000fe200078e0213 */
[----:B------:R-:W-:Y:S01]  /*10e0*/  LOP3.LUT R8, R16, 0x60, RZ, 0xfc, !PT ;  /* 0x0000006010087812 */ /* 0x000fe200078efcff */
[----:B------:R-:W-:Y:S01]  /*10f0*/  IMAD R21, R4, R10, R21 ;  /* 0x0000000a04157224 */ /* 0x000fe200078e0215 */
[----:B------:R-:W-:Y:S01]  /*1100*/  LOP3.LUT R28, R16, 0x4, RZ, 0xfc, !PT ;  /* 0x00000004101c7812 */ /* 0x000fe200078efcff */
[----:B------:R-:W-:Y:S01]  /*1110*/  IMAD.MOV.U32 R13, RZ, RZ, R9 ;  /* 0x000000ffff0d7224 */ /* 0x000fe200078e0009 */
[----:B------:R-:W-:Y:S01]  /*1120*/  IABS R23, R8 ;  /* 0x0000000800177213 */ /* 0x000fe20000000000 */
[--C-:B------:R-:W-:Y:S01]  /*1130*/  @!P4 IMAD.IADD R17, R17, 0x1, -R4.reuse ;  /* 0x000000011111c824 */ /* 0x100fe200078e0a04 */
[----:B------:R-:W-:Y:S01]  /*1140*/  IABS R73, R16 ;  /* 0x0000001000497213 */ /* 0x000fe20000000000 */
[----:B------:R-:W-:Y:S01]  /*1150*/  @!P6 IMAD.MOV R13, RZ, RZ, -R13 ;  /* 0x000000ffff0de224 */ /* 0x000fe200078e0a0d */
[C---:B------:R-:W-:Y:S01]  /*1160*/  ISETP.GT.U32.AND P6, PT, R4.reuse, R19, PT ;  /* 0x000000130400720c */ /* 0x040fe20003fc4070 */
[----:B------:R-:W-:Y:S01]  /*1170*/  @!P2 IMAD.IADD R15, R15, 0x1, -R4 ;  /* 0x000000010f0fa824 */ /* 0x000fe200078e0a04 */
[----:B------:R-:W-:Y:S01]  /*1180*/  ISETP.GT.U32.AND P2, PT, R4, R21, PT ;  /* 0x000000150400720c */ /* 0x000fe20003f44070 */
[----:B------:R-:W-:Y:S01]  /*1190*/  IMAD.HI.U32 R3, R2, R23, RZ ;  /* 0x0000001702037227 */ /* 0x000fe200078e00ff */
[----:B------:R-:W-:-:S02]  /*11a0*/  ISETP.GT.U32.AND P4, PT, R4, R17, PT ;  /* 0x000000110400720c */ /* 0x000fc40003f84070 */
[----:B------:R-:W-:Y:S01]  /*11b0*/  IABS R71, R28 ;  /* 0x0000001c00477213 */ /* 0x000fe20000000000 */
[----:B------:R-:W-:Y:S01]  /*11c0*/  IMAD.MOV R3, RZ, RZ, -R3 ;  /* 0x000000ffff037224 */ /* 0x000fe200078e0a03 */
[----:B------:R-:W-:Y:S01]  /*11d0*/  SHF.R.S32.HI R6, RZ, 0x5, R6 ;  /* 0x00000005ff067819 */ /* 0x000fe20000011406 */
[----:B------:R-:W-:Y:S02]  /*11e0*/  @!P1 IMAD.MOV R15, RZ, RZ, -R15 ;  /* 0x000000ffff0f9224 */ /* 0x000fe400078e0a0f */
[C---:B------:R-:W-:Y:S02]  /*11f0*/  IMAD R3, R4.reuse, R3, R23 ;  /* 0x0000000304037224 */ /* 0x040fe400078e0217 */
[--C-:B------:R-:W-:Y:S02]  /*1200*/  @!P6 IMAD.IADD R19, R19, 0x1, -R4.reuse ;  /* 0x000000011313e824 */ /* 0x100fe400078e0a04 */
[--C-:B------:R-:W-:Y:S01]  /*1210*/  @!P2 IMAD.IADD R21, R21, 0x1, -R4.reuse ;  /* 0x000000011515a824 */ /* 0x100fe200078e0a04 */
[----:B------:R-:W-:Y:S01]  /*1220*/  ISETP.GT.U32.AND P6, PT, R4, R3, PT ;  /* 0x000000030400720c */ /* 0x000fe20003fc4070 */
[----:B------:R-:W-:Y:S01]  /*1230*/  @!P4 IMAD.IADD R17, R17, 0x1, -R4 ;  /* 0x000000011111c824 */ /* 0x000fe200078e0a04 */
[----:B------:R-:W-:Y:S01]  /*1240*/  ISETP.GE.AND P4, PT, R8, RZ, PT ;  /* 0x000000ff0800720c */ /* 0x000fe20003f86270 */
[----:B------:R-:W-:Y:S01]  /*1250*/  IMAD.HI.U32 R8, R2, R25, RZ ;  /* 0x0000001902087227 */ /* 0x000fe200078e00ff */
[----:B------:R-:W-:-:S02]  /*1260*/  ISETP.GT.U32.AND P2, PT, R4, R19, PT ;  /* 0x000000130400720c */ /* 0x000fc40003f44070 */
[----:B------:R-:W-:Y:S01]  /*1270*/  ISETP.GT.U32.AND P1, PT, R4, R21, PT ;  /* 0x000000150400720c */ /* 0x000fe20003f24070 */
[----:B------:R-:W-:-:S04]  /*1280*/  IMAD.HI.U32 R9, R2, R27, RZ ;  /* 0x0000001b02097227 */ /* 0x000fc800078e00ff */
[----:B------:R-:W-:-:S04]  /*1290*/  IMAD.HI.U32 R10, R2, R31, RZ ;  /* 0x0000001f020a7227 */ /* 0x000fc800078e00ff */
[----:B------:R-:W-:Y:S02]  /*12a0*/  IMAD.MOV R8, RZ, RZ, -R8 ;  /* 0x000000ffff087224 */ /* 0x000fe400078e0a08 */
[----:B------:R-:W-:Y:S02]  /*12b0*/  IMAD.MOV R12, RZ, RZ, -R9 ;  /* 0x000000ffff0c7224 */ /* 0x000fe400078e0a09 */
[----:B------:R-:W-:Y:S02]  /*12c0*/  IMAD.MOV R10, RZ, RZ, -R10 ;  /* 0x000000ffff0a7224 */ /* 0x000fe400078e0a0a */
[C---:B------:R-:W-:Y:S02]  /*12d0*/  IMAD R9, R4.reuse, R8, R25 ;  /* 0x0000000804097224 */ /* 0x040fe400078e0219 */
[--C-:B------:R-:W-:Y:S02]  /*12e0*/  @!P6 IMAD.IADD R3, R3, 0x1, -R4.reuse ;  /* 0x000000010303e824 */ /* 0x100fe400078e0a04 */
[----:B------:R-:W-:Y:S01]  /*12f0*/  IMAD R25, R4, R12, R27 ;  /* 0x0000000c04197224 */ /* 0x000fe200078e021b */
[----:B------:R-:W-:Y:S01]  /*1300*/  LOP3.LUT R12, R16, 0x4c, RZ, 0xfc, !PT ;  /* 0x0000004c100c7812 */ /* 0x000fe200078efcff */
[C---:B------:R-:W-:Y:S01]  /*1310*/  IMAD R31, R4.reuse, R10, R31 ;  /* 0x0000000a041f7224 */ /* 0x040fe200078e021f */
[C---:B------:R-:W-:Y:S01]  /*1320*/  ISETP.GT.U32.AND P6, PT, R4.reuse, R3, PT ;  /* 0x000000030400720c */ /* 0x040fe20003fc4070 */
[--C-:B------:R-:W-:Y:S01]  /*1330*/  @!P2 IMAD.IADD R19, R19, 0x1, -R4.reuse ;  /* 0x000000011313a824 */ /* 0x100fe200078e0a04 */
[----:B------:R-:W-:Y:S01]  /*1340*/  ISETP.GT.U32.AND P2, PT, R4, R9, PT ;  /* 0x000000090400720c */ /* 0x000fe20003f44070 */
[----:B------:R-:W-:Y:S01]  /*1350*/  @!P1 IMAD.IADD R21, R21, 0x1, -R4 ;  /* 0x0000000115159824 */ /* 0x000fe200078e0a04 */
[----:B------:R-:W-:Y:S01]  /*1360*/  IABS R33, R12 ;  /* 0x0000000c00217213 */ /* 0x000fe20000000000 */
[----:B------:R-:W-:Y:S01]  /*1370*/  @!P0 IMAD.MOV R17, RZ, RZ, -R17 ;  /* 0x000000ffff118224 */ /* 0x000fe200078e0a11 */
[----:B------:R-:W-:Y:S01]  /*1380*/  LOP3.LUT R10, R16, 0x48, RZ, 0xfc, !PT ;  /* 0x00000048100a7812 */ /* 0x000fe200078efcff */
[----:B------:R-:W-:Y:S01]  /*1390*/  @!P3 IMAD.MOV R21, RZ, RZ, -R21 ;  /* 0x000000ffff15b224 */ /* 0x000fe200078e0a15 */
[----:B------:R-:W-:Y:S01]  /*13a0*/  ISETP.GT.U32.AND P3, PT, R4, R31, PT ;  /* 0x0000001f0400720c */ /* 0x000fe20003f64070 */
[----:B------:R-:W-:Y:S01]  /*13b0*/  IMAD.HI.U32 R8, R2, R33, RZ ;  /* 0x0000002102087227 */ /* 0x000fe200078e00ff */
[----:B------:R-:W-:-:S02]  /*13c0*/  ISETP.GT.U32.AND P1, PT, R4, R25, PT ;  /* 0x000000190400720c */ /* 0x000fc40003f24070 */
[----:B------:R-:W-:Y:S01]  /*13d0*/  IABS R27, R10 ;  /* 0x0000000a001b7213 */ /* 0x000fe20000000000 */
[--C-:B------:R-:W-:Y:S01]  /*13e0*/  @!P6 IMAD.IADD R3, R3, 0x1, -R4.reuse ;  /* 0x000000010303e824 */ /* 0x100fe200078e0a04 */
[----:B------:R-:W-:Y:S01]  /*13f0*/  ISETP.GE.AND P0, PT, R14, RZ, PT ;  /* 0x000000ff0e00720c */ /* 0x000fe20003f06270 */
[----:B------:R-:W-:Y:S01]  /*1400*/  @!P2 IMAD.IADD R9, R9, 0x1, -R4 ;  /* 0x000000010909a824 */ /* 0x000fe200078e0a04 */
[----:B------:R-:W-:Y:S01]  /*1410*/  LOP3.LUT R14, R16, 0x44, RZ, 0xfc, !PT ;  /* 0x00000044100e7812 */ /* 0x000fe200078efcff */
[----:B------:R-:W-:Y:S01]  /*1420*/  IMAD.MOV R8, RZ, RZ, -R8 ;  /* 0x000000ffff087224 */ /* 0x000fe200078e0a08 */
[----:B------:R-:W-:Y:S01]  /*1430*/  ISETP.GE.AND P6, PT, R20, RZ, PT ;  /* 0x000000ff1400720c */ /* 0x000fe20003fc6270 */
[----:B------:R-:W-:Y:S01]  /*1440*/  IMAD.MOV.U32 R23, RZ, RZ, R3 ;  /* 0x000000ffff177224 */ /* 0x000fe200078e0003 */
[C---:B------:R-:W-:Y:S01]  /*1450*/  ISETP.GT.U32.AND P2, PT, R4.reuse, R9, PT ;  /* 0x000000090400720c */ /* 0x040fe20003f44070 */
[----:B------:R-:W-:Y:S01]  /*1460*/  IMAD R33, R4, R8, R33 ;  /* 0x0000000804217224 */ /* 0x000fe200078e0221 */
[----:B------:R-:W-:Y:S01]  /*1470*/  IABS R35, R14 ;  /* 0x0000000e00237213 */ /* 0x000fe20000000000 */
[----:B------:R-:W-:-:S02]  /*1480*/  @!P3 IMAD.IADD R31, R31, 0x1, -R4 ;  /* 0x000000011f1fb824 */ /* 0x000fc400078e0a04 */
[----:B------:R-:W-:Y:S01]  /*1490*/  @!P4 IMAD.MOV R23, RZ, RZ, -R23 ;  /* 0x000000ffff17c224 */ /* 0x000fe200078e0a17 */
[----:B------:R-:W-:Y:S01]  /*14a0*/  ISETP.GT.U32.AND P4, PT, R4, R33, PT ;  /* 0x000000210400720c */ /* 0x000fe20003f84070 */
[----:B------:R-:W-:Y:S01]  /*14b0*/  IMAD.HI.U32 R3, R2, R27, RZ ;  /* 0x0000001b02037227 */ /* 0x000fe200078e00ff */
[----:B------:R-:W-:-:S03]  /*14c0*/  ISETP.GT.U32.AND P3, PT, R4, R31, PT ;  /* 0x0000001f0400720c */ /* 0x000fc60003f64070 */
[----:B------:R-:W-:Y:S02]  /*14d0*/  IMAD.MOV R3, RZ, RZ, -R3 ;  /* 0x000000ffff037224 */ /* 0x000fe400078e0a03 */
[----:B------:R-:W-:-:S04]  /*14e0*/  IMAD.HI.U32 R8, R2, R35, RZ ;  /* 0x0000002302087227 */ /* 0x000fc800078e00ff */
[--C-:B------:R-:W-:Y:S02]  /*14f0*/  @!P1 IMAD.IADD R25, R25, 0x1, -R4.reuse ;  /* 0x0000000119199824 */ /* 0x100fe400078e0a04 */
[----:B------:R-:W-:Y:S01]  /*1500*/  @!P2 IMAD.IADD R9, R9, 0x1, -R4 ;  /* 0x000000010909a824 */ /* 0x000fe200078e0a04 */
[----:B------:R-:W-:Y:S01]  /*1510*/  ISETP.GE.AND P2, PT, R12, RZ, PT ;  /* 0x000000ff0c00720c */ /* 0x000fe20003f46270 */
[C---:B------:R-:W-:Y:S01]  /*1520*/  IMAD R3, R4.reuse, R3, R27 ;  /* 0x0000000304037224 */ /* 0x040fe200078e021b */
[----:B------:R-:W-:Y:S01]  /*1530*/  ISETP.GT.U32.AND P1, PT, R4, R25, PT ;  /* 0x000000190400720c */ /* 0x000fe20003f24070 */
[----:B------:R-:W-:Y:S01]  /*1540*/  IMAD.MOV R8, RZ, RZ, -R8 ;  /* 0x000000ffff087224 */ /* 0x000fe200078e0a08 */
[----:B------:R-:W-:Y:S01]  /*1550*/  LOP3.LUT R12, R16, 0x40, RZ, 0xfc, !PT ;  /* 0x00000040100c7812 */ /* 0x000fe200078efcff */
[----:B------:R-:W-:Y:S02]  /*1560*/  IMAD.MOV.U32 R27, RZ, RZ, R9 ;  /* 0x000000ffff1b7224 */ /* 0x000fe400078e0009 */
[--C-:B------:R-:W-:Y:S01]  /*1570*/  @!P3 IMAD.IADD R31, R31, 0x1, -R4.reuse ;  /* 0x000000011f1fb824 */ /* 0x100fe200078e0a04 */
[C---:B------:R-:W-:Y:S01]  /*1580*/  ISETP.GT.U32.AND P3, PT, R4.reuse, R3, PT ;  /* 0x000000030400720c */ /* 0x040fe20003f64070 */
[--C-:B------:R-:W-:Y:S01]  /*1590*/  @!P4 IMAD.IADD R33, R33, 0x1, -R4.reuse ;  /* 0x000000012121c824 */ /* 0x100fe200078e0a04 */
[----:B------:R-:W-:Y:S01]  /*15a0*/  IABS R37, R12 ;  /* 0x0000000c00257213 */ /* 0x000fe20000000000 */
[----:B------:R-:W-:Y:S01]  /*15b0*/  IMAD R9, R4, R8, R35 ;  /* 0x0000000804097224 */ /* 0x000fe200078e0223 */
[----:B------:R-:W-:Y:S01]  /*15c0*/  ISETP.GE.AND P4, PT, R14, RZ, PT ;  /* 0x000000ff0e00720c */ /* 0x000fe20003f86270 */
[----:B------:R-:W-:Y:S01]  /*15d0*/  @!P0 IMAD.MOV R27, RZ, RZ, -R27 ;  /* 0x000000ffff1b8224 */ /* 0x000fe200078e0a1b */
[C---:B------:R-:W-:Y:S01]  /*15e0*/  ISETP.GT.U32.AND P0, PT, R4.reuse, R33, PT ;  /* 0x000000210400720c */ /* 0x040fe20003f04070 */
[----:B------:R-:W-:Y:S01]  /*15f0*/  @!P6 IMAD.MOV R31, RZ, RZ, -R31 ;  /* 0x000000ffff1fe224 */ /* 0x000fe200078e0a1f */
[----:B------:R-:W-:Y:S01]  /*1600*/  ISETP.GT.U32.AND P6, PT, R4, R9, PT ;  /* 0x000000090400720c */ /* 0x000fe20003fc4070 */
[----:B------:R-:W-:Y:S01]  /*1610*/  @!P5 IMAD.MOV R19, RZ, RZ, -R19 ;  /* 0x000000ffff13d224 */ /* 0x000fe200078e0a13 */
[----:B------:R-:W-:Y:S01]  /*1620*/  ISETP.GE.AND P5, PT, R18, RZ, PT ;  /* 0x000000ff1200720c */ /* 0x000fe20003fa6270 */
[--C-:B------:R-:W-:Y:S01]  /*1630*/  @!P1 IMAD.IADD R25, R25, 0x1, -R4.reuse ;  /* 0x0000000119199824 */ /* 0x100fe200078e0a04 */
[----:B------:R-:W-:Y:S01]  /*1640*/  ISETP.GE.AND P1, PT, R10, RZ, PT ;  /* 0x000000ff0a00720c */ /* 0x000fe20003f26270 */
[----:B------:R-:W-:Y:S01]  /*1650*/  @!P3 IMAD.IADD R3, R3, 0x1, -R4 ;  /* 0x000000010303b824 */ /* 0x000fe200078e0a04 */
[----:B------:R-:W-:Y:S01]  /*1660*/  LOP3.LUT R10, R16, 0x38, RZ, 0xfc, !PT ;  /* 0x00000038100a7812 */ /* 0x000fe200078efcff */
[----:B------:R-:W-:Y:S01]  /*1670*/  IMAD.HI.U32 R8, R2, R37, RZ ;  /* 0x0000002502087227 */ /* 0x000fe200078e00ff */
[----:B------:R-:W-:-:S02]  /*1680*/  LOP3.LUT R14, R16, 0x30, RZ, 0xfc, !PT ;  /* 0x00000030100e7812 */ /* 0x000fc400078efcff */
[----:B------:R-:W-:Y:S01]  /*1690*/  ISETP.GT.U32.AND P3, PT, R4, R3, PT ;  /* 0x000000030400720c */ /* 0x000fe20003f64070 */
[----:B------:R-:W-:Y:S01]  /*16a0*/  @!P0 IMAD.IADD R33, R33, 0x1, -R4 ;  /* 0x0000000121218824 */ /* 0x000fe200078e0a04 */
[----:B------:R-:W-:Y:S01]  /*16b0*/  ISETP.GE.AND P0, PT, R10, RZ, PT ;  /* 0x000000ff0a00720c */ /* 0x000fe20003f06270 */
[----:B------:R-:W-:Y:S01]  /*16c0*/  IMAD.MOV.U32 R29, RZ, RZ, R25 ;  /* 0x000000ffff1d7224 */ /* 0x000fe200078e0019 */
[----:B------:R-:W-:Y:S01]  /*16d0*/  IABS R10, R10 ;  /* 0x0000000a000a7213 */ /* 0x000fe20000000000 */
[----:B------:R-:W-:Y:S01]  /*16e0*/  IMAD.MOV R8, RZ, RZ, -R8 ;  /* 0x000000ffff087224 */ /* 0x000fe200078e0a08 */
[----:B------:R-:W-:Y:S01]  /*16f0*/  IABS R39, R14 ;  /* 0x0000000e00277213 */ /* 0x000fe20000000000 */
[----:B------:R-:W-:Y:S01]  /*1700*/  @!P6 IMAD.IADD R9, R9, 0x1, -R4 ;  /* 0x000000010909e824 */ /* 0x000fe200078e0a04 */
[----:B------:R-:W-:Y:S01]  /*1710*/  LOP3.LUT R18, R16, 0x24, RZ, 0xfc, !PT ;  /* 0x0000002410127812 */ /* 0x000fe200078efcff */
[----:B------:R-:W-:Y:S01]  /*1720*/  @!P5 IMAD.MOV R29, RZ, RZ, -R29 ;  /* 0x000000ffff1dd224 */ /* 0x000fe200078e0a1d */
[----:B------:R-:W-:Y:S01]  /*1730*/  ISETP.GE.AND P5, PT, R12, RZ, PT ;  /* 0x000000ff0c00720c */ /* 0x000fe20003fa6270 */
[----:B------:R-:W-:Y:S01]  /*1740*/  IMAD R25, R4, R8, R37 ;  /* 0x0000000804197224 */ /* 0x000fe200078e0225 */
[----:B------:R-:W-:Y:S01]  /*1750*/  LOP3.LUT R12, R16, 0x34, RZ, 0xfc, !PT ;  /* 0x00000034100c7812 */ /* 0x000fe200078efcff */
[----:B------:R-:W-:Y:S01]  /*1760*/  IMAD.MOV.U32 R37, RZ, RZ, R10 ;  /* 0x000000ffff257224 */ /* 0x000fe200078e000a */
[----:B------:R-:W-:Y:S01]  /*1770*/  ISETP.GT.U32.AND P6, PT, R4, R9, PT ;  /* 0x000000090400720c */ /* 0x000fe20003fc4070 */
[----:B------:R-:W-:Y:S01]  /*1780*/  @!P3 IMAD.IADD R3, R3, 0x1, -R4 ;  /* 0x000000010303b824 */ /* 0x000fe200078e0a04 */
[----:B------:R-:W-:Y:S01]  /*1790*/  IABS R41, R12 ;  /* 0x0000000c00297213 */ /* 0x000fe20000000000 */
[----:B------:R-:W-:Y:S01]  /*17a0*/  IMAD.HI.U32 R8, R2, R37, RZ ;  /* 0x0000002502087227 */ /* 0x000fe200078e00ff */
[----:B------:R-:W-:-:S02]  /*17b0*/  ISETP.GT.U32.AND P3, PT, R4, R25, PT ;  /* 0x000000190400720c */ /* 0x000fc40003f64070 */
[----:B------:R-:W-:Y:S01]  /*17c0*/  IABS R55, R18 ;  /* 0x0000001200377213 */ /* 0x000fe20000000000 */
[----:B------:R-:W-:Y:S02]  /*17d0*/  IMAD.MOV R10, RZ, RZ, -R8 ;  /* 0x000000ffff0a7224 */ /* 0x000fe400078e0a08 */
[----:B------:R-:W-:-:S04]  /*17e0*/  IMAD.HI.U32 R8, R2, R41, RZ ;  /* 0x0000002902087227 */ /* 0x000fc800078e00ff */
[----:B------:R-:W-:Y:S02]  /*17f0*/  IMAD.MOV.U32 R35, RZ, RZ, R3 ;  /* 0x000000ffff237224 */ /* 0x000fe400078e0003 */
[C---:B------:R-:W-:Y:S02]  /*1800*/  IMAD R3, R4.reuse, R10, R37 ;  /* 0x0000000a04037224 */ /* 0x040fe400078e0225 */
[----:B------:R-:W-:Y:S02]  /*1810*/  IMAD.MOV R10, RZ, RZ, -R8 ;  /* 0x000000ffff0a7224 */ /* 0x000fe400078e0a08 */
[----:B------:R-:W-:Y:S01]  /*1820*/  @!P6 IMAD.IADD R9, R9, 0x1, -R4 ;  /* 0x000000010909e824 */ /* 0x000fe200078e0a04 */
[C---:B------:R-:W-:Y:S01]  /*1830*/  ISETP.GT.U32.AND P6, PT, R4.reuse, R3, PT ;  /* 0x000000030400720c */ /* 0x040fe20003fc4070 */
[----:B------:R-:W-:Y:S02]  /*1840*/  IMAD R41, R4, R10, R41 ;  /* 0x0000000a04297224 */ /* 0x000fe400078e0229 */
[----:B------:R-:W-:-:S02]  /*1850*/  IMAD.MOV.U32 R37, RZ, RZ, R9 ;  /* 0x000000ffff257224 */ /* 0x000fc400078e0009 */
[----:B------:R-:W-:Y:S02]  /*1860*/  @!P3 IMAD.IADD R25, R25, 0x1, -R4 ;  /* 0x000000011919b824 */ /* 0x000fe400078e0a04 */
[----:B------:R-:W-:Y:S01]  /*1870*/  @!P4 IMAD.MOV R37, RZ, RZ, -R37 ;  /* 0x000000ffff25c224 */ /* 0x000fe200078e0a25 */
[----:B------:R-:W-:Y:S01]  /*1880*/  ISETP.GT.U32.AND P4, PT, R4, R41, PT ;  /* 0x000000290400720c */ /* 0x000fe20003f84070 */
[----:B------:R-:W-:Y:S01]  /*1890*/  IMAD.HI.U32 R8, R2, R39, RZ ;  /* 0x0000002702087227 */ /* 0x000fe200078e00ff */
[----:B------:R-:W-:-:S03]  /*18a0*/  ISETP.GT.U32.AND P3, PT, R4, R25, PT ;  /* 0x000000190400720c */ /* 0x000fc60003f64070 */
[----:B------:R-:W-:Y:S02]  /*18b0*/  IMAD.MOV R8, RZ, RZ, -R8 ;  /* 0x000000ffff087224 */ /* 0x000fe400078e0a08 */
[----:B------:R-:W-:Y:S01]  /*18c0*/  @!P1 IMAD.MOV R35, RZ, RZ, -R35 ;  /* 0x000000ffff239224 */ /* 0x000fe200078e0a23 */
[----:B------:R-:W-:Y:S01]  /*18d0*/  ISETP.GE.AND P1, PT, R14, RZ, PT ;  /* 0x000000ff0e00720c */ /* 0x000fe20003f26270 */
[----:B------:R-:W-:Y:S01]  /*18e0*/  IMAD R9, R4, R8, R39 ;  /* 0x0000000804097224 */ /* 0x000fe200078e0227 */
[----:B------:R-:W-:Y:S01]  /*18f0*/  LOP3.LUT R14, R16, 0x28, RZ, 0xfc, !PT ;  /* 0x00000028100e7812 */ /* 0x000fe200078efcff */
[----:B------:R-:W-:Y:S01]  /*1900*/  @!P2 IMAD.MOV R33, RZ, RZ, -R33 ;  /* 0x000000ffff21a224 */ /* 0x000fe200078e0a21 */
[----:B------:R-:W-:Y:S01]  /*1910*/  ISETP.GE.AND P2, PT, R12, RZ, PT ;  /* 0x000000ff0c00720c */ /* 0x000fe20003f46270 */
[--C-:B------:R-:W-:Y:S01]  /*1920*/  @!P4 IMAD.IADD R41, R41, 0x1, -R4.reuse ;  /* 0x000000012929c824 */ /* 0x100fe200078e0a04 */
[----:B------:R-:W-:Y:S01]  /*1930*/  IABS R53, R14 ;  /* 0x0000000e00357213 */ /* 0x000fe20000000000 */
[--C-:B------:R-:W-:Y:S01]  /*1940*/  @!P3 IMAD.IADD R25, R25, 0x1, -R4.reuse ;  /* 0x000000011919b824 */ /* 0x100fe200078e0a04 */
[C---:B------:R-:W-:Y:S01]  /*1950*/  ISETP.GT.U32.AND P3, PT, R4.reuse, R9, PT ;  /* 0x000000090400720c */ /* 0x040fe20003f64070 */
[----:B------:R-:W-:Y:S01]  /*1960*/  @!P6 IMAD.IADD R3, R3, 0x1, -R4 ;  /* 0x000000010303e824 */ /* 0x000fe200078e0a04 */
[----:B------:R-:W-:Y:S01]  /*1970*/  ISETP.GT.U32.AND P4, PT, R4, R41, PT ;  /* 0x000000290400720c */ /* 0x000fe20003f84070 */
[----:B------:R-:W-:Y:S01]  /*1980*/  IMAD.HI.U32 R10, R2, R53, RZ ;  /* 0x00000035020a7227 */ /* 0x000fe200078e00ff */
[----:B------:R-:W-:-:S02]  /*1990*/  LOP3.LUT R12, R16, 0x2c, RZ, 0xfc, !PT ;  /* 0x0000002c100c7812 */ /* 0x000fc400078efcff */
[C---:B------:R-:W-:Y:S01]  /*19a0*/  ISETP.GT.U32.AND P6, PT, R4.reuse, R3, PT ;  /* 0x000000030400720c */ /* 0x040fe20003fc4070 */
[----:B------:R-:W-:Y:S01]  /*19b0*/  IMAD.MOV R10, RZ, RZ, -R10 ;  /* 0x000000ffff0a7224 */ /* 0x000fe200078e0a0a */
[----:B------:R-:W-:Y:S01]  /*19c0*/  IABS R43, R12 ;  /* 0x0000000c002b7213 */ /* 0x000fe20000000000 */
[----:B------:R-:W-:Y:S02]  /*19d0*/  IMAD.MOV.U32 R39, RZ, RZ, R25 ;  /* 0x000000ffff277224 */ /* 0x000fe400078e0019 */
[----:B------:R-:W-:Y:S01]  /*19e0*/  IMAD R53, R4, R10, R53 ;  /* 0x0000000a04357224 */ /* 0x000fe200078e0235 */
[----:B------:R-:W-:Y:S01]  /*19f0*/  LEA.HI R10, R7, R0, RZ, 0x1b ;  /* 0x00000000070a7211 */ /* 0x000fe200078fd8ff */
[--C-:B------:R-:W-:Y:S02]  /*1a00*/  @!P3 IMAD.IADD R9, R9, 0x1, -R4.reuse ;  /* 0x000000010909b824 */ /* 0x100fe400078e0a04 */
[----:B------:R-:W-:Y:S02]  /*1a10*/  @!P4 IMAD.IADD R41, R41, 0x1, -R4 ;  /* 0x000000012929c824 */ /* 0x000fe400078e0a04 */
[----:B------:R-:W-:Y:S01]  /*1a20*/  IMAD.HI.U32 R8, R2, R43, RZ ;  /* 0x0000002b02087227 */ /* 0x000fe200078e00ff */
[----:B------:R-:W-:-:S03]  /*1a30*/  ISETP.GT.U32.AND P3, PT, R4, R9, PT ;  /* 0x000000090400720c */ /* 0x000fc60003f64070 */
[----:B------:R-:W-:Y:S02]  /*1a40*/  IMAD.MOV.U32 R45, RZ, RZ, R41 ;  /* 0x000000ffff2d7224 */ /* 0x000fe400078e0029 */
[----:B------:R-:W-:Y:S02]  /*1a50*/  IMAD.MOV R8, RZ, RZ, -R8 ;  /* 0x000000ffff087224 */ /* 0x000fe400078e0a08 */
[----:B------:R-:W-:Y:S01]  /*1a60*/  @!P2 IMAD.MOV R45, RZ, RZ, -R45 ;  /* 0x000000ffff2da224 */ /* 0x000fe200078e0a2d */
[C---:B------:R-:W-:Y:S01]  /*1a70*/  ISETP.GT.U32.AND P2, PT, R4.reuse, R53, PT ;  /* 0x000000350400720c */ /* 0x040fe20003f44070 */
[----:B------:R-:W-:Y:S02]  /*1a80*/  IMAD R25, R4, R8, R43 ;  /* 0x0000000804197224 */ /* 0x000fe400078e022b */
[----:B------:R-:W-:Y:S01]  /*1a90*/  @!P6 IMAD.IADD R3, R3, 0x1, -R4 ;  /* 0x000000010303e824 */ /* 0x000fe200078e0a04 */
[----:B------:R-:W-:Y:S01]  /*1aa0*/  ISETP.GE.AND P6, PT, R14, RZ, PT ;  /* 0x000000ff0e00720c */ /* 0x000fe20003fc6270 */
[----:B------:R-:W-:Y:S01]  /*1ab0*/  IMAD.HI.U32 R8, R2, R55, RZ ;  /* 0x0000003702087227 */ /* 0x000fe200078e00ff */
[----:B------:R-:W-:-:S02]  /*1ac0*/  ISETP.GT.U32.AND P4, PT, R4, R25, PT ;  /* 0x000000190400720c */ /* 0x000fc40003f84070 */
[C---:B------:R-:W-:Y:S01]  /*1ad0*/  LOP3.LUT R14, R16.reuse, 0x14, RZ, 0xfc, !PT ;  /* 0x00000014100e7812 */ /* 0x040fe200078efcff */
[----:B------:R-:W-:Y:S01]  /*1ae0*/  IMAD.MOV.U32 R43, RZ, RZ, R3 ;  /* 0x000000ffff2b7224 */ /* 0x000fe200078e0003 */
[----:B------:R-:W-:Y:S01]  /*1af0*/  LOP3.LUT R3, R16, 0x20, RZ, 0xfc, !PT ;  /* 0x0000002010037812 */ /* 0x000fe200078efcff */
[----:B------:R-:W-:Y:S01]  /*1b00*/  @!P5 IMAD.MOV R39, RZ, RZ, -R39 ;  /* 0x000000ffff27d224 */ /* 0x000fe200078e0a27 */
[----:B------:R-:W-:Y:S01]  /*1b10*/  ISETP.GE.AND P5, PT, R12, RZ, PT ;  /* 0x000000ff0c00720c */ /* 0x000fe20003fa6270 */
[----:B------:R-:W-:Y:S01]  /*1b20*/  IMAD.MOV R8, RZ, RZ, -R8 ;  /* 0x000000ffff087224 */ /* 0x000fe200078e0a08 */
[----:B------:R-:W-:Y:S01]  /*1b30*/  LOP3.LUT R12, R16, 0x18, RZ, 0xfc, !PT ;  /* 0x00000018100c7812 */ /* 0x000fe200078efcff */
[--C-:B------:R-:W-:Y:S01]  /*1b40*/  @!P3 IMAD.IADD R9, R9, 0x1, -R4.reuse ;  /* 0x000000010909b824 */ /* 0x100fe200078e0a04 */
[----:B------:R-:W-:Y:S01]  /*1b50*/  IABS R57, R3 ;  /* 0x0000000300397213 */ /* 0x000fe20000000000 */
[----:B------:R-:W-:Y:S01]  /*1b60*/  @!P2 IMAD.IADD R53, R53, 0x1, -R4 ;  /* 0x000000013535a824 */ /* 0x000fe200078e0a04 */
[----:B------:R-:W-:Y:S01]  /*1b70*/  ISETP.GE.AND P3, PT, R3, RZ, PT ;  /* 0x000000ff0300720c */ /* 0x000fe20003f66270 */
[C---:B------:R-:W-:Y:S01]  /*1b80*/  IMAD R55, R4.reuse, R8, R55 ;  /* 0x0000000804377224 */ /* 0x040fe200078e0237 */
[----:B------:R-:W-:Y:S01]  /*1b90*/  IABS R61, R12 ;  /* 0x0000000c003d7213 */ /* 0x000fe20000000000 */
[----:B------:R-:W-:Y:S01]  /*1ba0*/  IMAD.MOV.U32 R47, RZ, RZ, R9 ;  /* 0x000000ffff2f7224 */ /* 0x000fe200078e0009 */
[----:B------:R-:W-:Y:S01]  /*1bb0*/  ISETP.GT.U32.AND P2, PT, R4, R53, PT ;  /* 0x000000350400720c */ /* 0x000fe20003f44070 */
[----:B------:R-:W-:Y:S01]  /*1bc0*/  IMAD.HI.U32 R3, R2, R57, RZ ;  /* 0x0000003902037227 */ /* 0x000fe200078e00ff */
[----:B------:R-:W-:-:S03]  /*1bd0*/  IABS R63, R14 ;  /* 0x0000000e003f7213 */ /* 0x000fc60000000000 */
[----:B------:R-:W-:Y:S01]  /*1be0*/  @!P1 IMAD.MOV R47, RZ, RZ, -R47 ;  /* 0x000000ffff2f9224 */ /* 0x000fe200078e0a2f */
[----:B------:R-:W-:Y:S01]  /*1bf0*/  ISETP.GT.U32.AND P1, PT, R4, R55, PT ;  /* 0x000000370400720c */ /* 0x000fe20003f24070 */
[----:B------:R-:W-:Y:S02]  /*1c00*/  @!P4 IMAD.IADD R25, R25, 0x1, -R4 ;  /* 0x000000011919c824 */ /* 0x000fe400078e0a04 */
[----:B------:R-:W-:-:S03]  /*1c10*/  IMAD.HI.U32 R8, R2, R61, RZ ;  /* 0x0000003d02087227 */ /* 0x000fc600078e00ff */
[C---:B------:R-:W-:Y:S01]  /*1c20*/  ISETP.GT.U32.AND P4, PT, R4.reuse, R25, PT ;  /* 0x000000190400720c */ /* 0x040fe20003f84070 */
[----:B------:R-:W-:Y:S02]  /*1c30*/  IMAD.MOV R3, RZ, RZ, -R3 ;  /* 0x000000ffff037224 */ /* 0x000fe400078e0a03 */
[----:B------:R-:W-:Y:S02]  /*1c40*/  IMAD.MOV R8, RZ, RZ, -R8 ;  /* 0x000000ffff087224 */ /* 0x000fe400078e0a08 */
[C---:B------:R-:W-:Y:S02]  /*1c50*/  IMAD R57, R4.reuse, R3, R57 ;  /* 0x0000000304397224 */ /* 0x040fe400078e0239 */
[C---:B------:R-:W-:Y:S02]  /*1c60*/  IMAD R61, R4.reuse, R8, R61 ;  /* 0x00000008043d7224 */ /* 0x040fe400078e023d */
[--C-:B------:R-:W-:Y:S01]  /*1c70*/  @!P2 IMAD.IADD R53, R53, 0x1, -R4.reuse ;  /* 0x000000013535a824 */ /* 0x100fe200078e0a04 */
[C---:B------:R-:W-:Y:S01]  /*1c80*/  ISETP.GT.U32.AND P2, PT, R4.reuse, R57, PT ;  /* 0x000000390400720c */ /* 0x040fe20003f44070 */
[----:B------:R-:W-:Y:S01]  /*1c90*/  @!P1 IMAD.IADD R55, R55, 0x1, -R4 ;  /* 0x0000000137379824 */ /* 0x000fe200078e0a04 */
[----:B------:R-:W-:Y:S01]  /*1ca0*/  ISETP.GT.U32.AND P1, PT, R4, R61, PT ;  /* 0x0000003d0400720c */ /* 0x000fe20003f24070 */
[----:B------:R-:W-:-:S04]  /*1cb0*/  IMAD.HI.U32 R9, R2, R63, RZ ;  /* 0x0000003f02097227 */ /* 0x000fc800078e00ff */
[----:B------:R-:W-:Y:S02]  /*1cc0*/  IMAD.MOV R9, RZ, RZ, -R9 ;  /* 0x000000ffff097224 */ /* 0x000fe400078e0a09 */
[--C-:B------:R-:W-:Y:S01]  /*1cd0*/  @!P4 IMAD.IADD R25, R25, 0x1, -R4.reuse ;  /* 0x000000011919c824 */ /* 0x100fe200078e0a04 */
[----:B------:R-:W-:Y:S01]  /*1ce0*/  ISETP.GE.AND P4, PT, R12, RZ, PT ;  /* 0x000000ff0c00720c */ /* 0x000fe20003f86270 */
[----:B------:R-:W-:Y:S01]  /*1cf0*/  IMAD R63, R4, R9, R63 ;  /* 0x00000009043f7224 */ /* 0x000fe200078e023f */
[----:B------:R-:W-:Y:S01]  /*1d00*/  LOP3.LUT R12, R16, 0x10, RZ, 0xfc, !PT ;  /* 0x00000010100c7812 */ /* 0x000fe200078efcff */
[--C-:B------:R-:W-:Y:S01]  /*1d10*/  @!P2 IMAD.IADD R57, R57, 0x1, -R4.reuse ;  /* 0x000000013939a824 */ /* 0x100fe200078e0a04 */
[C---:B------:R-:W-:Y:S01]  /*1d20*/  ISETP.GT.U32.AND P2, PT, R4.reuse, R55, PT ;  /* 0x000000370400720c */ /* 0x040fe20003f44070 */
[----:B------:R-:W-:Y:S01]  /*1d30*/  @!P6 IMAD.MOV R53, RZ, RZ, -R53 ;  /* 0x000000ffff35e224 */ /* 0x000fe200078e0a35 */
[----:B------:R-:W-:Y:S01]  /*1d40*/  IABS R65, R12 ;  /* 0x0000000c00417213 */ /* 0x000fe20000000000 */
[----:B------:R-:W-:Y:S01]  /*1d50*/  @!P1 IMAD.IADD R61, R61, 0x1, -R4 ;  /* 0x000000013d3d9824 */ /* 0x000fe200078e0a04 */
[----:B------:R-:W-:Y:S01]  /*1d60*/  ISETP.GT.U32.AND P6, PT, R4, R63, PT ;  /* 0x0000003f0400720c */ /* 0x000fe20003fc4070 */
[----:B------:R-:W-:Y:S01]  /*1d70*/  IMAD.HI.U32 R8, R2, R67, RZ ;  /* 0x0000004302087227 */ /* 0x000fe200078e00ff */
[----:B------:R-:W-:-:S03]  /*1d80*/  ISETP.GT.U32.AND P1, PT, R4, R57, PT ;  /* 0x000000390400720c */ /* 0x000fc60003f24070 */
[----:B------:R-:W-:-:S04]  /*1d90*/  IMAD.HI.U32 R3, R2, R65, RZ ;  /* 0x0000004102037227 */ /* 0x000fc800078e00ff */
[----:B------:R-:W-:Y:S02]  /*1da0*/  IMAD.MOV R3, RZ, RZ, -R3 ;  /* 0x000000ffff037224 */ /* 0x000fe400078e0a03 */
[----:B------:R-:W-:Y:S01]  /*1db0*/  @!P0 IMAD.MOV R43, RZ, RZ, -R43 ;  /* 0x000000ffff2b8224 */ /* 0x000fe200078e0a2b */
[----:B------:R-:W-:Y:S01]  /*1dc0*/  ISETP.GE.AND P0, PT, R18, RZ, PT ;  /* 0x000000ff1200720c */ /* 0x000fe20003f06270 */
[C---:B------:R-:W-:Y:S02]  /*1dd0*/  IMAD R65, R4.reuse, R3, R65 ;  /* 0x0000000304417224 */ /* 0x040fe400078e0241 */
[--C-:B------:R-:W-:Y:S02]  /*1de0*/  @!P6 IMAD.IADD R63, R63, 0x1, -R4.reuse ;  /* 0x000000013f3fe824 */ /* 0x100fe400078e0a04 */
[----:B------:R-:W-:Y:S01]  /*1df0*/  @!P1 IMAD.IADD R57, R57, 0x1, -R4 ;  /* 0x0000000139399824 */ /* 0x000fe200078e0a04 */
[----:B------:R-:W-:Y:S01]  /*1e00*/  ISETP.GT.U32.AND P1, PT, R4, R65, PT ;  /* 0x000000410400720c */ /* 0x000fe20003f24070 */
[----:B------:R-:W-:Y:S01]  /*1e10*/  VIADD R18, R10, 0x7c ;  /* 0x0000007c0a127836 */ /* 0x000fe20000000000 */
[----:B------:R-:W-:Y:S01]  /*1e20*/  ISETP.GT.U32.AND P6, PT, R4, R63, PT ;  /* 0x0000003f0400720c */ /* 0x000fe20003fc4070 */
[----:B------:R-:W-:-:S02]  /*1e30*/  IMAD.MOV R8, RZ, RZ, -R8 ;  /* 0x000000ffff087224 */ /* 0x000fc400078e0a08 */
[----:B------:R-:W-:Y:S01]  /*1e40*/  IMAD.HI.U32 R9, R2, R69, RZ ;  /* 0x0000004502097227 */ /* 0x000fe200078e00ff */
[----:B------:R-:W-:-:S03]  /*1e50*/  IABS R41, R18 ;  /* 0x0000001200297213 */ /* 0x000fc60000000000 */
[----:B------:R-:W-:Y:S02]  /*1e60*/  IMAD R67, R4, R8, R67 ;  /* 0x0000000804437224 */ /* 0x000fe400078e0243 */
[----:B------:R-:W-:-:S04]  /*1e70*/  IMAD.HI.U32 R3, R2, R41, RZ ;  /* 0x0000002902037227 */ /* 0x000fc800078e00ff */
[--C-:B------:R-:W-:Y:S02]  /*1e80*/  @!P1 IMAD.IADD R65, R65, 0x1, -R4.reuse ;  /* 0x0000000141419824 */ /* 0x100fe400078e0a04 */
[----:B------:R-:W-:Y:S01]  /*1e90*/  @!P6 IMAD.IADD R63, R63, 0x1, -R4 ;  /* 0x000000013f3fe824 */ /* 0x000fe200078e0a04 */
[C---:B------:R-:W-:Y:S01]  /*1ea0*/  ISETP.GT.U32.AND P6, PT, R4.reuse, R67, PT ;  /* 0x000000430400720c */ /* 0x040fe20003fc4070 */
[----:B------:R-:W-:Y:S01]  /*1eb0*/  IMAD.MOV R9, RZ, RZ, -R9 ;  /* 0x000000ffff097224 */ /* 0x000fe200078e0a09 */
[C---:B------:R-:W-:Y:S01]  /*1ec0*/  ISETP.GT.U32.AND P1, PT, R4.reuse, R65, PT ;  /* 0x000000410400720c */ /* 0x040fe20003f24070 */
[----:B------:R-:W-:Y:S02]  /*1ed0*/  IMAD.MOV R3, RZ, RZ, -R3 ;  /* 0x000000ffff037224 */ /* 0x000fe400078e0a03 */
[C---:B------:R-:W-:Y:S02]  /*1ee0*/  IMAD R69, R4.reuse, R9, R69 ;  /* 0x0000000904457224 */ /* 0x040fe400078e0245 */
[----:B------:R-:W-:-:S02]  /*1ef0*/  IMAD R9, R4, R3, R41 ;  /* 0x0000000304097224 */ /* 0x000fc400078e0229 */
[----:B------:R-:W-:Y:S02]  /*1f00*/  IMAD.MOV.U32 R51, RZ, RZ, R25 ;  /* 0x000000ffff337224 */ /* 0x000fe400078e0019 */
[----:B------:R-:W-:Y:S02]  /*1f10*/  VIADD R20, R10, 0x5c ;  /* 0x0000005c0a147836 */ /* 0x000fe40000000000 */
[--C-:B------:R-:W-:Y:S01]  /*1f20*/  @!P6 IMAD.IADD R67, R67, 0x1, -R4.reuse ;  /* 0x000000014343e824 */ /* 0x100fe200078e0a04 */
[C---:B------:R-:W-:Y:S01]  /*1f30*/  ISETP.GT.U32.AND P6, PT, R4.reuse, R9, PT ;  /* 0x000000090400720c */ /* 0x040fe20003fc4070 */
[----:B------:R-:W-:Y:S01]  /*1f40*/  @!P5 IMAD.MOV R51, RZ, RZ, -R51 ;  /* 0x000000ffff33d224 */ /* 0x000fe200078e0a33 */
[C---:B------:R-:W-:Y:S01]  /*1f50*/  ISETP.GT.U32.AND P5, PT, R4.reuse, R61, PT ;  /* 0x0000003d0400720c */ /* 0x040fe20003fa4070 */
[----:B------:R-:W-:Y:S01]  /*1f60*/  @!P1 IMAD.IADD R65, R65, 0x1, -R4 ;  /* 0x0000000141419824 */ /* 0x000fe200078e0a04 */
[----:B------:R-:W-:Y:S01]  /*1f70*/  ISETP.GT.U32.AND P1, PT, R4, R69, PT ;  /* 0x000000450400720c */ /* 0x000fe20003f24070 */
[C---:B------:R-:W-:Y:S01]  /*1f80*/  VIADD R22, R10.reuse, 0x3c ;  /* 0x0000003c0a167836 */ /* 0x040fe20000000000 */
[----:B------:R-:W-:Y:S01]  /*1f90*/  IABS R25, R20 ;  /* 0x0000001400197213 */ /* 0x000fe20000000000 */
[----:B------:R-:W-:-:S02]  /*1fa0*/  VIADD R10, R10, 0x1c ;  /* 0x0000001c0a0a7836 */ /* 0x000fc40000000000 */
[--C-:B------:R-:W-:Y:S01]  /*1fb0*/  @!P2 IMAD.IADD R55, R55, 0x1, -R4.reuse ;  /* 0x000000013737a824 */ /* 0x100fe200078e0a04 */
[----:B------:R-:W-:Y:S01]  /*1fc0*/  IABS R41, R22 ;  /* 0x0000001600297213 */ /* 0x000fe20000000000 */
[----:B------:R-:W-:Y:S01]  /*1fd0*/  IMAD.HI.U32 R3, R2, R25, RZ ;  /* 0x0000001902037227 */ /* 0x000fe200078e00ff */
[----:B------:R-:W-:Y:S02]  /*1fe0*/  IABS R59, R10 ;  /* 0x0000000a003b7213 */ /* 0x000fe40000000000 */
[----:B------:R-:W-:Y:S01]  /*1ff0*/  ISETP.GE.AND P2, PT, R14, RZ, PT ;  /* 0x000000ff0e00720c */ /* 0x000fe20003f46270 */
[--C-:B------:R-:W-:Y:S02]  /*2000*/  @!P6 IMAD.IADD R9, R9, 0x1, -R4.reuse ;  /* 0x000000010909e824 */ /* 0x100fe400078e0a04 */
[----:B------:R-:W-:Y:S01]  /*2010*/  @!P0 IMAD.MOV R55, RZ, RZ, -R55 ;  /* 0x000000ffff378224 */ /* 0x000fe200078e0a37 */
[----:B------:R-:W-:Y:S01]  /*2020*/  ISETP.GT.U32.AND P0, PT, R4, R67, PT ;  /* 0x000000430400720c */ /* 0x000fe20003f04070 */
[----:B------:R-:W-:Y:S01]  /*2030*/  @!P5 IMAD.IADD R61, R61, 0x1, -R4 ;  /* 0x000000013d3dd824 */ /* 0x000fe200078e0a04 */
[----:B------:R-:W-:Y:S01]  /*2040*/  ISETP.GE.AND P5, PT, R12, RZ, PT ;  /* 0x000000ff0c00720c */ /* 0x000fe20003fa6270 */
[----:B------:R-:W-:Y:S01]  /*2050*/  IMAD.HI.U32 R8, R2, R41, RZ ;  /* 0x0000002902087227 */ /* 0x000fe200078e00ff */
[----:B------:R-:W-:-:S03]  /*2060*/  ISETP.GT.U32.AND P6, PT, R4, R9, PT ;  /* 0x000000090400720c */ /* 0x000fc60003fc4070 */
[----:B------:R-:W-:Y:S02]  /*2070*/  @!P1 IMAD.IADD R69, R69, 0x1, -R4 ;  /* 0x0000000145459824 */ /* 0x000fe400078e0a04 */
[----:B------:R-:W-:-:S04]  /*2080*/  IMAD.HI.U32 R14, R2, R73, RZ ;  /* 0x00000049020e7227 */ /* 0x000fc800078e00ff */
[----:B------:R-:W-:Y:S02]  /*2090*/  IMAD.MOV R3, RZ, RZ, -R3 ;  /* 0x000000ffff037224 */ /* 0x000fe400078e0a03 */
[----:B------:R-:W-:-:S04]  /*20a0*/  IMAD.HI.U32 R12, R2, R59, RZ ;  /* 0x0000003b020c7227 */ /* 0x000fc800078e00ff */
[----:B------:R-:W-:Y:S02]  /*20b0*/  IMAD.MOV R8, RZ, RZ, -R8 ;  /* 0x000000ffff087224 */ /* 0x000fe400078e0a08 */
[----:B------:R-:W-:Y:S01]  /*20c0*/  @!P3 IMAD.MOV R57, RZ, RZ, -R57 ;  /* 0x000000ffff39b224 */ /* 0x000fe200078e0a39 */
[----:B------:R-:W-:Y:S01]  /*20d0*/  ISETP.GT.U32.AND P3, PT, R4, R69, PT ;  /* 0x000000450400720c */ /* 0x000fe20003f64070 */
[----:B------:R-:W-:Y:S02]  /*20e0*/  IMAD.MOV R14, RZ, RZ, -R14 ;  /* 0x000000ffff0e7224 */ /* 0x000fe400078e0a0e */
[----:B------:R-:W-:-:S04]  /*20f0*/  IMAD.HI.U32 R2, R2, R71, RZ ;  /* 0x0000004702027227 */ /* 0x000fc800078e00ff */
[C---:B------:R-:W-:Y:S02]  /*2100*/  IMAD R25, R4.reuse, R3, R25 ;  /* 0x0000000304197224 */ /* 0x040fe400078e0219 */
[----:B------:R-:W-:Y:S02]  /*2110*/  IMAD.MOV R12, RZ, RZ, -R12 ;  /* 0x000000ffff0c7224 */ /* 0x000fe400078e0a0c */
[C---:B------:R-:W-:Y:S01]  /*2120*/  IMAD R41, R4.reuse, R8, R41 ;  /* 0x0000000804297224 */ /* 0x040fe200078e0229 */
[C---:B------:R-:W-:Y:S01]  /*2130*/  ISETP.GT.U32.AND P1, PT, R4.reuse, R25, PT ;  /* 0x000000190400720c */ /* 0x040fe20003f24070 */
[C---:B------:R-:W-:Y:S01]  /*2140*/  IMAD R73, R4.reuse, R14, R73 ;  /* 0x0000000e04497224 */ /* 0x040fe200078e0249 */
[----:B------:R-:W-:Y:S01]  /*2150*/  SHF.R.S32.HI R8, RZ, 0x6, R7 ;  /* 0x00000006ff087819 */ /* 0x000fe20000011407 */
[----:B------:R-:W-:Y:S02]  /*2160*/  IMAD.MOV R2, RZ, RZ, -R2 ;  /* 0x000000ffff027224 */ /* 0x000fe400078e0a02 */
[C---:B------:R-:W-:Y:S01]  /*2170*/  IMAD R59, R4.reuse, R12, R59 ;  /* 0x0000000c043b7224 */ /* 0x040fe200078e023b */
[----:B------:R-:W-:Y:S01]  /*2180*/  LOP3.LUT R12, R7, 0x40, RZ, 0xc0, !PT ;  /* 0x00000040070c7812 */ /* 0x000fe200078ec0ff */
[----:B------:R-:W-:Y:S01]  /*2190*/  @!P4 IMAD.MOV R61, RZ, RZ, -R61 ;  /* 0x000000ffff3dc224 */ /* 0x000fe200078e0a3d */
[C---:B------:R-:W-:Y:S01]  /*21a0*/  ISETP.GT.U32.AND P4, PT, R4.reuse, R41, PT ;  /* 0x000000290400720c */ /* 0x040fe20003f84070 */
[----:B------:R-:W-:Y:S01]  /*21b0*/  IMAD R71, R4, R2, R71 ;  /* 0x0000000204477224 */ /* 0x000fe200078e0247 */
[----:B------:R-:W-:Y:S01]  /*21c0*/  SGXT R8, R8, 0x1 ;  /* 0x000000010808781a */ /* 0x000fe20000000200 */
[--C-:B------:R-:W-:Y:S01]  /*21d0*/  @!P0 IMAD.IADD R67, R67, 0x1, -R4.reuse ;  /* 0x0000000143438824 */ /* 0x100fe200078e0a04 */
[C---:B------:R-:W-:Y:S01]  /*21e0*/  ISETP.GT.U32.AND P0, PT, R4.reuse, R73, PT ;  /* 0x000000490400720c */ /* 0x040fe20003f04070 */
[----:B------:R-:W-:Y:S01]  /*21f0*/  @!P2 IMAD.MOV R63, RZ, RZ, -R63 ;  /* 0x000000ffff3fa224 */ /* 0x000fe200078e0a3f */
[C---:B------:R-:W-:Y:S01]  /*2200*/  ISETP.GT.U32.AND P2, PT, R4.reuse, R59, PT ;  /* 0x0000003b0400720c */ /* 0x040fe20003f44070 */
[--C-:B------:R-:W-:Y:S01]  /*2210*/  @!P6 IMAD.IADD R9, R9, 0x1, -R4.reuse ;  /* 0x000000010909e824 */ /* 0x100fe200078e0a04 */
[----:B------:R-:W-:Y:S01]  /*2220*/  ISETP.GT.U32.AND P6, PT, R4, R71, PT ;  /* 0x000000470400720c */ /* 0x000fe20003fc4070 */
[--C-:B------:R-:W-:Y:S01]  /*2230*/  @!P3 IMAD.IADD R69, R69, 0x1, -R4.reuse ;  /* 0x000000014545b824 */ /* 0x100fe200078e0a04 */
[----:B------:R-:W-:Y:S01]  /*2240*/  ISETP.GE.AND P3, PT, R24, RZ, PT ;  /* 0x000000ff1800720c */ /* 0x000fe20003f66270 */
[--C-:B------:R-:W-:Y:S01]  /*2250*/  @!P1 IMAD.IADD R25, R25, 0x1, -R4.reuse ;  /* 0x0000000119199824 */ /* 0x100fe200078e0a04 */
[----:B------:R-:W-:Y:S01]  /*2260*/  ISETP.GE.AND P1, PT, R26, RZ, PT ;  /* 0x000000ff1a00720c */ /* 0x000fe20003f26270 */
[--C-:B------:R-:W-:Y:S01]  /*2270*/  @!P4 IMAD.IADD R41, R41, 0x1, -R4.reuse ;  /* 0x000000012929c824 */ /* 0x100fe200078e0a04 */
[----:B------:R-:W-:Y:S01]  /*2280*/  ISETP.GE.AND P4, PT, R20, RZ, PT ;  /* 0x000000ff1400720c */ /* 0x000fe20003f86270 */
[----:B------:R-:W-:Y:S01]  /*2290*/  @!P5 IMAD.MOV R65, RZ, RZ, -R65 ;  /* 0x000000ffff41d224 */ /* 0x000fe200078e0a41 */
[----:B------:R-:W-:Y:S01]  /*22a0*/  ISETP.GE.AND P5, PT, R18, RZ, PT ;  /* 0x000000ff1200720c */ /* 0x000fe20003fa6270 */
[--C-:B------:R-:W-:Y:S01]  /*22b0*/  @!P0 IMAD.IADD R73, R73, 0x1, -R4.reuse ;  /* 0x0000000149498824 */ /* 0x100fe200078e0a04 */
[C---:B------:R-:W-:Y:S01]  /*22c0*/  ISETP.GT.U32.AND P0, PT, R4.reuse, R41, PT ;  /* 0x000000290400720c */ /* 0x040fe20003f04070 */
[--C-:B------:R-:W-:Y:S01]  /*22d0*/  @!P2 IMAD.IADD R59, R59, 0x1, -R4.reuse ;  /* 0x000000013b3ba824 */ /* 0x100fe200078e0a04 */
[C---:B------:R-:W-:Y:S01]  /*22e0*/  ISETP.GT.U32.AND P2, PT, R4.reuse, R25, PT ;  /* 0x000000190400720c */ /* 0x040fe20003f44070 */
[----:B------:R-:W-:Y:S01]  /*22f0*/  @!P6 IMAD.IADD R71, R71, 0x1, -R4 ;  /* 0x000000014747e824 */ /* 0x000fe200078e0a04 */
[C---:B------:R-:W-:Y:S01]  /*2300*/  ISETP.GT.U32.AND P6, PT, R4.reuse, R73, PT ;  /* 0x000000490400720c */ /* 0x040fe20003fc4070 */
[----:B------:R-:W-:Y:S01]  /*2310*/  @!P3 IMAD.MOV R67, RZ, RZ, -R67 ;  /* 0x000000ffff43b224 */ /* 0x000fe200078e0a43 */
[C---:B------:R-:W-:Y:S01]  /*2320*/  ISETP.GT.U32.AND P3, PT, R4.reuse, R59, PT ;  /* 0x0000003b0400720c */ /* 0x040fe20003f64070 */
[----:B------:R-:W-:Y:S01]  /*2330*/  @!P1 IMAD.MOV R69, RZ, RZ, -R69 ;  /* 0x000000ffff459224 */ /* 0x000fe200078e0a45 */
[----:B------:R-:W-:Y:S01]  /*2340*/  ISETP.GT.U32.AND P1, PT, R4, R71, PT ;  /* 0x000000470400720c */ /* 0x000fe20003f24070 */
[----:B------:R-:W-:Y:S01]  /*2350*/  IMAD R5, R5, UR4, RZ ;  /* 0x0000000405057c24 */ /* 0x000fe2000f8e02ff */
[----:B------:R-:W-:Y:S01]  /*2360*/  ULDC UR4, c[0x0][0x240] ;  /* 0x0000900000047ab9 */ /* 0x000fe20000000800 */
[----:B------:R-:W-:-:S02]  /*2370*/  @!P5 IMAD.MOV R9, RZ, RZ, -R9 ;  /* 0x000000ffff09d224 */ /* 0x000fc400078e0a09 */
[--C-:B------:R-:W-:Y:S01]  /*2380*/  @!P0 IMAD.IADD R41, R41, 0x1, -R4.reuse ;  /* 0x0000000129298824 */ /* 0x100fe200078e0a04 */
[----:B------:R-:W-:Y:S01]  /*2390*/  ISETP.GE.AND P0, PT, R10, RZ, PT ;  /* 0x000000ff0a00720c */ /* 0x000fe20003f06270 */
[--C-:B------:R-:W-:Y:S01]  /*23a0*/  @!P2 IMAD.IADD R25, R25, 0x1, -R4.reuse ;  /* 0x000000011919a824 */ /* 0x100fe200078e0a04 */
[----:B------:R-:W-:Y:S01]  /*23b0*/  ISETP.GE.AND P2, PT, R22, RZ, PT ;  /* 0x000000ff1600720c */ /* 0x000fe20003f46270 */
[--C-:B------:R-:W-:Y:S01]  /*23c0*/  @!P6 IMAD.IADD R73, R73, 0x1, -R4.reuse ;  /* 0x000000014949e824 */ /* 0x100fe200078e0a04 */
[----:B------:R-:W-:Y:S01]  /*23d0*/  ISETP.GE.AND P6, PT, R28, RZ, PT ;  /* 0x000000ff1c00720c */ /* 0x000fe20003fc6270 */
[--C-:B------:R-:W-:Y:S01]  /*23e0*/  @!P3 IMAD.IADD R59, R59, 0x1, -R4.reuse ;  /* 0x000000013b3bb824 */ /* 0x100fe200078e0a04 */
[----:B------:R-:W-:Y:S01]  /*23f0*/  ISETP.GE.AND P3, PT, R16, RZ, PT ;  /* 0x000000ff1000720c */ /* 0x000fe20003f66270 */
[----:B------:R-:W-:Y:S01]  /*2400*/  @!P1 IMAD.IADD R71, R71, 0x1, -R4 ;  /* 0x0000000147479824 */ /* 0x000fe200078e0a04 */
[----:B------:R-:W-:Y:S01]  /*2410*/  ISETP.NE.AND P1, PT, R49, RZ, PT ;  /* 0x000000ff3100720c */ /* 0x000fe20003f25270 */
[----:B------:R-:W-:Y:S01]  /*2420*/  @!P4 IMAD.MOV R25, RZ, RZ, -R25 ;  /* 0x000000ffff19c224 */ /* 0x000fe200078e0a19 */
[----:B------:R-:W-:Y:S01]  /*2430*/  LOP3.LUT R4, RZ, R49, RZ, 0x33, !PT ;  /* 0x00000031ff047212 */ /* 0x000fe200078e33ff */
[C---:B------:R-:W-:Y:S01]  /*2440*/  IMAD.SHL.U32 R2, R7.reuse, 0x2, RZ ;  /* 0x0000000207027824 */ /* 0x040fe200078e00ff */
[----:B------:R-:W-:Y:S01]  /*2450*/  LOP3.LUT R7, R7, 0x1f, RZ, 0xc0, !PT ;  /* 0x0000001f07077812 */ /* 0x000fe200078ec0ff */
[----:B------:R-:W-:Y:S01]  /*2460*/  @!P0 IMAD.MOV R59, RZ, RZ, -R59 ;  /* 0x000000ffff3b8224 */ /* 0x000fe200078e0a3b */
[C---:B------:R-:W-:Y:S01]  /*2470*/  SEL R9, R4.reuse, R9, !P1 ;  /* 0x0000000904097207 */ /* 0x040fe20004800000 */
[----:B------:R-:W-:Y:S01]  /*2480*/  @!P2 IMAD.MOV R41, RZ, RZ, -R41 ;  /* 0x000000ffff29a224 */ /* 0x000fe200078e0a29 */
[C---:B------:R-:W-:Y:S01]  /*2490*/  SEL R11, R4.reuse, R11, !P1 ;  /* 0x0000000b040b7207 */ /* 0x040fe20004800000 */
[----:B------:R-:W-:Y:S01]  /*24a0*/  @!P6 IMAD.MOV R71, RZ, RZ, -R71 ;  /* 0x000000ffff47e224 */ /* 0x000fe200078e0a47 */
[C---:B------:R-:W-:Y:S01]  /*24b0*/  SEL R13, R4.reuse, R13, !P1 ;  /* 0x0000000d040d7207 */ /* 0x040fe20004800000 */
[----:B------:R-:W-:Y:S01]  /*24c0*/  @!P3 IMAD.MOV R73, RZ, RZ, -R73 ;  /* 0x000000ffff49b224 */ /* 0x000fe200078e0a49 */
[C---:B------:R-:W-:Y:S01]  /*24d0*/  SEL R15, R4.reuse, R15, !P1 ;  /* 0x0000000f040f7207 */ /* 0x040fe20004800000 */
[----:B------:R-:W-:Y:S01]  /*24e0*/  IMAD R9, R9, UR4, RZ ;  /* 0x0000000409097c24 */ /* 0x000fe2000f8e02ff */
[----:B------:R-:W-:Y:S01]  /*24f0*/  LEA R162, P0, R5, UR6, 0x1 ;  /* 0x0000000605a27c11 */ /* 0x000fe2000f8008ff */
[----:B------:R-:W-:Y:S01]  /*2500*/  IMAD R11, R11, UR4, RZ ;  /* 0x000000040b0b7c24 */ /* 0x000fe2000f8e02ff */
[C---:B------:R-:W-:Y:S01]  /*2510*/  SEL R17, R4.reuse, R17, !P1 ;  /* 0x0000001104117207 */ /* 0x040fe20004800000 */
        /* <DEDUP_REMOVED lines=13> */
[----:B------:R-:W-:Y:S01]  /*25f0*/  LEA.HI.X.SX32 R163, R5, UR7, 0x1, P0 ;  /* 0x0000000705a37c11 */ /* 0x000fe200080f0eff */
[----:B------:R-:W-:Y:S01]  /*2600*/  ULDC.64 UR6, c[0x0][0x218] ;  /* 0x0000860000067ab9 */ /* 0x000fe20000000a00 */
        /* <DEDUP_REMOVED lines=40> */
[----:B------:R-:W-:Y:S01]  /*2890*/  SEL R4, R4, R73, !P1 ;  /* 0x0000004904047207 */ /* 0x000fe20004800000 */
[----:B------:R-:W-:Y:S01]  /*28a0*/  IMAD R69, R69, UR4, RZ ;  /* 0x0000000445457c24 */ /* 0x000fe2000f8e02ff */
[----:B------:R-:W-:Y:S01]  /*28b0*/  LEA R248, P4, R9, UR6, 0x1 ;  /* 0x0000000609f87c11 */ /* 0x000fe2000f8808ff */
[----:B------:R-:W-:Y:S01]  /*28c0*/  IMAD R71, R71, UR4, RZ ;  /* 0x0000000447477c24 */ /* 0x000fe2000f8e02ff */
[----:B------:R-:W-:Y:S01]  /*28d0*/  LEA R246, P3, R11, UR6, 0x1 ;  /* 0x000000060bf67c11 */ /* 0x000fe2000f8608ff */
[----:B------:R-:W-:Y:S01]  /*28e0*/  IMAD R4, R4, UR4, RZ ;  /* 0x0000000404047c24 */ /* 0x000fe2000f8e02ff */
[----:B------:R-:W-:Y:S01]  /*28f0*/  LEA R244, P2, R13, UR6, 0x1 ;  /* 0x000000060df47c11 */ /* 0x000fe2000f8408ff */
[----:B------:R-:W-:Y:S01]  /*2900*/  UIADD3 UR4, UR12, 0x2000, URZ ;  /* 0x000020000c047890 */ /* 0x000fe2000fffe03f */
[----:B------:R-:W-:-:S02]  /*2910*/  LEA R241, P1, R15, UR6, 0x1 ;  /* 0x000000060ff17c11 */ /* 0x000fc4000f8208ff */
[----:B------:R-:W-:Y:S02]  /*2920*/  CS2R R48, SRZ ;  /* 0x0000000000307805 */ /* 0x000fe4000001ff00 */
[----:B------:R-:W-:Y:S01]  /*2930*/  LEA.HI.X.SX32 R247, R9, UR7, 0x1, P4 ;  /* 0x0000000709f77c11 */ /* 0x000fe2000a0f0eff */
[----:B------:R-:W-:Y:S01]  /*2940*/  USHF.R.U32.HI UR4, URZ, 0x4, UR4 ;  /* 0x000000043f047899 */ /* 0x000fe20008011604 */
[----:B------:R-:W-:Y:S02]  /*2950*/  LEA.HI.X.SX32 R245, R11, UR7, 0x1, P3 ;  /* 0x000000070bf57c11 */ /* 0x000fe400098f0eff */
[----:B------:R-:W-:Y:S02]  /*2960*/  CS2R R72, SRZ ;  /* 0x0000000000487805 */ /* 0x000fe4000001ff00 */
[----:B------:R-:W-:Y:S01]  /*2970*/  LEA.HI.X.SX32 R243, R13, UR7, 0x1, P2 ;  /* 0x000000070df37c11 */ /* 0x000fe200090f0eff */
[----:B------:R-:W-:Y:S01]  /*2980*/  USGXT.U32 UR4, UR4, 0xe ;  /* 0x0000000e0404789a */ /* 0x000fe20008000000 */
[----:B------:R-:W-:Y:S01]  /*2990*/  LEA.HI.X.SX32 R240, R15, UR7, 0x1, P1 ;  /* 0x000000070ff07c11 */ /* 0x000fe200088f0eff */
[----:B------:R-:W-:Y:S01]  /*29a0*/  IMAD R236, R7, R236, RZ ;  /* 0x000000ec07ec7224 */ /* 0x000fe200078e02ff */
[----:B------:R-:W-:Y:S01]  /*29b0*/  LEA R239, P0, R17, UR6, 0x1 ;  /* 0x0000000611ef7c11 */ /* 0x000fe2000f8008ff */
[----:B------:R-:W-:Y:S01]  /*29c0*/  UIADD3.64 UR10, UR4, -UR10, URZ ;  /* 0x8000000a040a7297 */ /* 0x000fe2000fffe03f */
[----:B------:R-:W-:-:S02]  /*29d0*/  LEA R223, P6, R19, UR6, 0x1 ;  /* 0x0000000613df7c11 */ /* 0x000fc4000f8c08ff */
[----:B------:R-:W-:Y:S02]  /*29e0*/  LEA R219, P5, R21, UR6, 0x1 ;  /* 0x0000000615db7c11 */ /* 0x000fe4000f8a08ff */
[----:B------:R-:W-:Y:S02]  /*29f0*/  LEA R215, P4, R23, UR6, 0x1 ;  /* 0x0000000617d77c11 */ /* 0x000fe4000f8808ff */
[----:B------:R-:W-:Y:S02]  /*2a00*/  LEA R211, P3, R25, UR6, 0x1 ;  /* 0x0000000619d37c11 */ /* 0x000fe4000f8608ff */
[----:B------:R-:W-:Y:S02]  /*2a10*/  LEA R207, P2, R27, UR6, 0x1 ;  /* 0x000000061bcf7c11 */ /* 0x000fe4000f8408ff */
[----:B------:R-:W-:Y:S02]  /*2a20*/  LEA R203, P1, R29, UR6, 0x1 ;  /* 0x000000061dcb7c11 */ /* 0x000fe4000f8208ff */
[----:B------:R-:W-:-:S02]  /*2a30*/  LEA.HI.X.SX32 R238, R17, UR7, 0x1, P0 ;  /* 0x0000000711ee7c11 */ /* 0x000fc400080f0eff */
[----:B------:R-:W-:Y:S02]  /*2a40*/  LEA.HI.X.SX32 R221, R19, UR7, 0x1, P6 ;  /* 0x0000000713dd7c11 */ /* 0x000fe4000b0f0eff */
[----:B------:R-:W-:Y:S02]  /*2a50*/  LEA.HI.X.SX32 R217, R21, UR7, 0x1, P5 ;  /* 0x0000000715d97c11 */ /* 0x000fe4000a8f0eff */
[----:B------:R-:W-:Y:S02]  /*2a60*/  LEA.HI.X.SX32 R213, R23, UR7, 0x1, P4 ;  /* 0x0000000717d57c11 */ /* 0x000fe4000a0f0eff */
[----:B------:R-:W-:Y:S02]  /*2a70*/  LEA.HI.X.SX32 R209, R25, UR7, 0x1, P3 ;  /* 0x0000000719d17c11 */ /* 0x000fe400098f0eff */
[----:B------:R-:W-:Y:S02]  /*2a80*/  CS2R R24, SRZ ;  /* 0x0000000000187805 */ /* 0x000fe4000001ff00 */
[----:B------:R-:W-:-:S02]  /*2a90*/  LEA.HI.X.SX32 R205, R27, UR7, 0x1, P2 ;  /* 0x000000071bcd7c11 */ /* 0x000fc400090f0eff */
[----:B------:R-:W-:Y:S02]  /*2aa0*/  CS2R R26, SRZ ;  /* 0x00000000001a7805 */ /* 0x000fe4000001ff00 */
[----:B------:R-:W-:Y:S02]  /*2ab0*/  LEA.HI.X.SX32 R202, R29, UR7, 0x1, P1 ;  /* 0x000000071dca7c11 */ /* 0x000fe400088f0eff */
[----:B------:R-:W-:Y:S02]  /*2ac0*/  CS2R R28, SRZ ;  /* 0x00000000001c7805 */ /* 0x000fe4000001ff00 */
[----:B------:R-:W-:Y:S02]  /*2ad0*/  LEA R201, P0, R31, UR6, 0x1 ;  /* 0x000000061fc97c11 */ /* 0x000fe4000f8008ff */
[----:B------:R-:W-:Y:S02]  /*2ae0*/  LEA R200, P6, R33, UR6, 0x1 ;  /* 0x0000000621c87c11 */ /* 0x000fe4000f8c08ff */
[----:B------:R-:W-:-:S02]  /*2af0*/  LEA R195, P5, R35, UR6, 0x1 ;  /* 0x0000000623c37c11 */ /* 0x000fc4000f8a08ff */
[----:B------:R-:W-:Y:S02]  /*2b00*/  LEA R193, P4, R37, UR6, 0x1 ;  /* 0x0000000625c17c11 */ /* 0x000fe4000f8808ff */
[----:B------:R-:W-:Y:S02]  /*2b10*/  LEA R191, P3, R39, UR6, 0x1 ;  /* 0x0000000627bf7c11 */ /* 0x000fe4000f8608ff */
[----:B------:R-:W-:Y:S02]  /*2b20*/  LEA R189, P2, R41, UR6, 0x1 ;  /* 0x0000000629bd7c11 */ /* 0x000fe4000f8408ff */
[----:B------:R-:W-:Y:S02]  /*2b30*/  LEA R187, P1, R43, UR6, 0x1 ;  /* 0x000000062bbb7c11 */ /* 0x000fe4000f8208ff */
[----:B------:R-:W-:Y:S02]  /*2b40*/  LOP3.LUT R3, R2, 0x7e, RZ, 0xc0, !PT ;  /* 0x0000007e02037812 */ /* 0x000fe400078ec0ff */
[----:B------:R-:W-:-:S02]  /*2b50*/  LEA.HI.X.SX32 R198, R31, UR7, 0x1, P0 ;  /* 0x000000071fc67c11 */ /* 0x000fc400080f0eff */
[----:B------:R-:W-:Y:S02]  /*2b60*/  CS2R R30, SRZ ;  /* 0x00000000001e7805 */ /* 0x000fe4000001ff00 */
[----:B------:R-:W-:Y:S01]  /*2b70*/  LEA.HI.X.SX32 R196, R33, UR7, 0x1, P6 ;  /* 0x0000000721c47c11 */ /* 0x000fe2000b0f0eff */
[----:B------:R-:W-:Y:S01]  /*2b80*/  IMAD R2, R12, 0x40, R3 ;  /* 0x000000400c027824 */ /* 0x000fe200078e0203 */
[----:B------:R-:W-:Y:S02]  /*2b90*/  LEA.HI.X.SX32 R194, R35, UR7, 0x1, P5 ;  /* 0x0000000723c27c11 */ /* 0x000fe4000a8f0eff */
[----:B------:R-:W-:Y:S02]  /*2ba0*/  CS2R R32, SRZ ;  /* 0x0000000000207805 */ /* 0x000fe4000001ff00 */
[----:B------:R-:W-:Y:S02]  /*2bb0*/  LEA.HI.X.SX32 R192, R37, UR7, 0x1, P4 ;  /* 0x0000000725c07c11 */ /* 0x000fe4000a0f0eff */
[----:B------:R-:W-:-:S02]  /*2bc0*/  CS2R R34, SRZ ;  /* 0x0000000000227805 */ /* 0x000fc4000001ff00 */
[----:B------:R-:W-:Y:S02]  /*2bd0*/  LEA.HI.X.SX32 R190, R39, UR7, 0x1, P3 ;  /* 0x0000000727be7c11 */ /* 0x000fe400098f0eff */
[----:B------:R-:W-:Y:S02]  /*2be0*/  CS2R R36, SRZ ;  /* 0x0000000000247805 */ /* 0x000fe4000001ff00 */
[----:B------:R-:W-:Y:S02]  /*2bf0*/  LEA.HI.X.SX32 R188, R41, UR7, 0x1, P2 ;  /* 0x0000000729bc7c11 */ /* 0x000fe400090f0eff */
[----:B------:R-:W-:Y:S02]  /*2c00*/  CS2R R38, SRZ ;  /* 0x0000000000267805 */ /* 0x000fe4000001ff00 */
[----:B------:R-:W-:Y:S02]  /*2c10*/  LEA.HI.X.SX32 R186, R43, UR7, 0x1, P1 ;  /* 0x000000072bba7c11 */ /* 0x000fe400088f0eff */
[----:B------:R-:W-:-:S02]  /*2c20*/  CS2R R40, SRZ ;  /* 0x0000000000287805 */ /* 0x000fc4000001ff00 */
[----:B------:R-:W-:Y:S02]  /*2c30*/  LEA R185, P0, R45, UR6, 0x1 ;  /* 0x000000062db97c11 */ /* 0x000fe4000f8008ff */
[----:B------:R-:W-:Y:S02]  /*2c40*/  CS2R R42, SRZ ;  /* 0x00000000002a7805 */ /* 0x000fe4000001ff00 */
[----:B------:R-:W-:Y:S02]  /*2c50*/  LEA R183, P6, R47, UR6, 0x1 ;  /* 0x000000062fb77c11 */ /* 0x000fe4000f8c08ff */
[----:B------:R-:W-:Y:S02]  /*2c60*/  LEA R181, P5, R51, UR6, 0x1 ;  /* 0x0000000633b57c11 */ /* 0x000fe4000f8a08ff */
[----:B------:R-:W-:Y:S02]  /*2c70*/  LEA R179, P4, R53, UR6, 0x1 ;  /* 0x0000000635b37c11 */ /* 0x000fe4000f8808ff */
[----:B------:R-:W-:-:S02]  /*2c80*/  LEA R177, P3, R55, UR6, 0x1 ;  /* 0x0000000637b17c11 */ /* 0x000fc4000f8608ff */
[----:B------:R-:W-:Y:S02]  /*2c90*/  LEA R175, P2, R57, UR6, 0x1 ;  /* 0x0000000639af7c11 */ /* 0x000fe4000f8408ff */
[----:B------:R-:W-:Y:S02]  /*2ca0*/  LEA R173, P1, R59, UR6, 0x1 ;  /* 0x000000063bad7c11 */ /* 0x000fe4000f8208ff */
        /* <DEDUP_REMOVED lines=14> */
[----:B------:R-:W-:Y:S02]  /*2d90*/  LEA R158, P0, R61, UR6, 0x1 ;  /* 0x000000063d9e7c11 */ /* 0x000fe4000f8008ff */
[----:B------:R-:W-:-:S02]  /*2da0*/  LEA R160, P6, R63, UR6, 0x1 ;  /* 0x000000063fa07c11 */ /* 0x000fc4000f8c08ff */
[----:B------:R-:W-:Y:S02]  /*2db0*/  LEA R157, P5, R65, UR6, 0x1 ;  /* 0x00000006419d7c11 */ /* 0x000fe4000f8a08ff */
[----:B------:R-:W-:Y:S02]  /*2dc0*/  LEA R164, P4, R67, UR6, 0x1 ;  /* 0x0000000643a47c11 */ /* 0x000fe4000f8808ff */
[----:B------:R-:W-:Y:S02]  /*2dd0*/  LEA R166, P3, R69, UR6, 0x1 ;  /* 0x0000000645a67c11 */ /* 0x000fe4000f8608ff */
[----:B------:R-:W-:Y:S02]  /*2de0*/  LEA R170, P2, R71, UR6, 0x1 ;  /* 0x0000000647aa7c11 */ /* 0x000fe4000f8408ff */
[----:B------:R-:W-:Y:S01]  /*2df0*/  LEA R169, P1, R4, UR6, 0x1 ;  /* 0x0000000604a97c11 */ /* 0x000fe2000f8208ff */
[----:B------:R-:W-:Y:S01]  /*2e00*/  UMOV UR6, UR4 ;  /* 0x0000000400067c82 */ /* 0x000fe20008000000 */
[----:B------:R-:W-:-:S02]  /*2e10*/  LOP3.LUT R3, R3, 0x90, R8, 0x78, !PT ;  /* 0x0000009003037812 */ /* 0x000fc400078e7808 */
        /* <DEDUP_REMOVED lines=12> */
[----:B------:R-:W-:Y:S01]  /*2ee0*/  LEA.HI.X.SX32 R168, R4, UR7, 0x1, P1 ;  /* 0x0000000704a87c11 */ /* 0x000fe200088f0eff */
[----:B------:R-:W-:Y:S01]  /*2ef0*/  IMAD.U32 R4, RZ, RZ, UR18 ;  /* 0x00000012ff047e24 */ /* 0x000fe2000f8e00ff */
[C---:B------:R-:W-:Y:S01]  /*2f00*/  LOP3.LUT R9, R2.reuse, 0x10, RZ, 0x3c, !PT ;  /* 0x0000001002097812 */ /* 0x040fe200078e3cff */
[----:B------:R-:W-:Y:S01]  /*2f10*/  UMOV UR7, 0x80000020 ;  /* 0x8000002000077882 */ /* 0x000fe20000000000 */
[C---:B------:R-:W-:Y:S02]  /*2f20*/  LOP3.LUT R8, R2.reuse, 0x20, RZ, 0x3c, !PT ;  /* 0x0000002002087812 */ /* 0x040fe400078e3cff */
[C---:B------:R-:W-:Y:S02]  /*2f30*/  LOP3.LUT R5, R2.reuse, 0x30, RZ, 0x3c, !PT ;  /* 0x0000003002057812 */ /* 0x040fe400078e3cff */
[C---:B------:R-:W-:Y:S02]  /*2f40*/  LOP3.LUT R9, R2.reuse, 0x40, RZ, 0x3c, !PT ;  /* 0x0000004002097812 */ /* 0x040fe400078e3cff */
[----:B------:R-:W-:-:S02]  /*2f50*/  LOP3.LUT R8, R2, 0x50, RZ, 0x3c, !PT ;  /* 0x0000005002087812 */ /* 0x000fc400078e3cff */
[C---:B------:R-:W-:Y:S02]  /*2f60*/  LOP3.LUT R5, R2.reuse, 0x60, RZ, 0x3c, !PT ;  /* 0x0000006002057812 */ /* 0x040fe400078e3cff */
[----:B------:R-:W-:Y:S02]  /*2f70*/  LOP3.LUT R252, R2, 0x70, RZ, 0x3c, !PT ;  /* 0x0000007002fc7812 */ /* 0x000fe400078e3cff */
[----:B------:R-:W-:-:S07]  /*2f80*/  LOP3.LUT R249, R3, 0x20, RZ, 0x3c, !PT ;  /* 0x0000002003f97812 */ /* 0x000fce00078e3cff */
.L_x_1:
[----:B------:R-:W0:Y:S01]  /*2f90*/  LDC R5, c[0x0][0x238] ;  /* 0x00008e00ff057b82 */ /* 0x000e220000000800 */
[C---:B------:R-:W-:Y:S02]  /*2fa0*/  ISETP.GT.AND P1, PT, R4.reuse, 0x8, PT ;  /* 0x000000080400780c */ /* 0x040fe40003f24270 */
[----:B------:R-:W-:Y:S02]  /*2fb0*/  ISETP.GT.AND P0, PT, R4, RZ, PT ;  /* 0x000000ff0400720c */ /* 0x000fe40003f04270 */
[----:B------:R-:W-:-:S03]  /*2fc0*/  PRMT R16, RZ, 0x7610, R16 ;  /* 0x00007610ff107816 */ /* 0x000fc60000000010 */
[----:B------:R-:W1:Y:S01]  /*2fd0*/  LDC R10, c[0x0][0x238] ;  /* 0x00008e00ff0a7b82 */ /* 0x000e620000000800 */
[----:B------:R-:W-:-:S07]  /*2fe0*/  PRMT R154, RZ, 0x7610, R154 ;  /* 0x00007610ff9a7816 */ /* 0x000fce000000009a */
[----:B------:R-:W2:Y:S01]  /*2ff0*/  @P0 LDG.E.U16 R16, desc[UR14][R162.64] ;  /* 0x0000000ea2100981 */ /* 0x000ea2000c1e1500 */
[----:B------:R-:W-:Y:S01]  /*3000*/  PRMT R15, RZ, 0x7610, R15 ;  /* 0x00007610ff0f7816 */ /* 0x000fe2000000000f */
[----:B------:R-:W3:Y:S01]  /*3010*/  LDC R19, c[0x0][0x238] ;  /* 0x00008e00ff137b82 */ /* 0x000ee20000000800 */
[----:B0-----:R-:W-:Y:S01]  /*3020*/  IMAD.SHL.U32 R5, R5, 0x8, RZ ;  /* 0x0000000805057824 */ /* 0x001fe200078e00ff */
[----:B------:R-:W-:-:S06]  /*3030*/  PRMT R153, RZ, 0x7610, R153 ;  /* 0x00007610ff997816 */ /* 0x000fcc0000000099 */
[----:B------:R-:W0:Y:S01]  /*3040*/  LDC R18, c[0x0][0x238] ;  /* 0x00008e00ff127b82 */ /* 0x000e220000000800 */
[----:B------:R-:W-:-:S04]  /*3050*/  IMAD.WIDE R8, R5, 0x2, R162 ;  /* 0x0000000205087825 */ /* 0x000fc800078e02a2 */
[----:B-1----:R-:W-:Y:S01]  /*3060*/  IMAD.SHL.U32 R10, R10, 0x10, RZ ;  /* 0x000000100a0a7824 */ /* 0x002fe200078e00ff */
[----:B------:R1:W4:Y:S01]  /*3070*/  @P1 LDG.E.U16 R154, desc[UR14][R8.64] ;  /* 0x0000000e089a1981 */ /* 0x000322000c1e1500 */
[----:B------:R-:W-:Y:S01]  /*3080*/  ISETP.GT.AND P0, PT, R4, 0x10, PT ;  /* 0x000000100400780c */ /* 0x000fe20003f04270 */
[----:B------:R-:W5:Y:S01]  /*3090*/  LDC R5, c[0x0][0x238] ;  /* 0x00008e00ff057b82 */ /* 0x000f620000000800 */
[----:B-1----:R-:W-:-:S07]  /*30a0*/  IMAD.WIDE R8, R10, 0x2, R162 ;  /* 0x000000020a087825 */ /* 0x002fce00078e02a2 */
[----:B------:R-:W1:Y:S04]  /*30b0*/  LDC R10, c[0x0][0x238] ;  /* 0x00008e00ff0a7b82 */ /* 0x000e680000000800 */
[----:B------:R3:W4:Y:S01]  /*30c0*/  @P0 LDG.E.U16 R15, desc[UR14][R8.64] ;  /* 0x0000000e080f0981 */ /* 0x000722000c1e1500 */
[----:B------:R-:W-:Y:S01]  /*30d0*/  ISETP.GT.AND P1, PT, R4, 0x18, PT ;  /* 0x000000180400780c */ /* 0x000fe20003f24270 */
[----:B-1----:R-:W-:-:S04]  /*30e0*/  IMAD R10, R10, 0x18, RZ ;  /* 0x000000180a0a7824 */ /* 0x002fc800078e02ff */
[----:B---3--:R-:W-:Y:S02]  /*30f0*/  IMAD.WIDE R8, R10, 0x2, R162 ;  /* 0x000000020a087825 */ /* 0x008fe400078e02a2 */
[----:B------:R-:W1:Y:S01]  /*3100*/  LDC R10, c[0x0][0x238] ;  /* 0x00008e00ff0a7b82 */ /* 0x000e620000000800 */
[----:B------:R-:W-:-:S05]  /*3110*/  ISETP.GT.AND P0, PT, R4, 0x1, PT ;  /* 0x000000010400780c */ /* 0x000fca0003f04270 */
[----:B------:R5:W3:Y:S01]  /*3120*/  @P1 LDG.E.U16 R153, desc[UR14][R8.64] ;  /* 0x0000000e08991981 */ /* 0x000ae2000c1e1500 */
[----:B------:R-:W-:Y:S01]  /*3130*/  PRMT R14, RZ, 0x7610, R14 ;  /* 0x00007610ff0e7816 */ /* 0x000fe2000000000e */
[----:B-----5:R-:W-:-:S06]  /*3140*/  IMAD.WIDE R8, R5, 0x2, R162 ;  /* 0x0000000205087825 */ /* 0x020fcc00078e02a2 */
[----:B------:R5:W3:Y:S01]  /*3150*/  @P0 LDG.E.U16 R14, desc[UR14][R8.64] ;  /* 0x0000000e080e0981 */ /* 0x000ae2000c1e1500 */
[----:B-1----:R-:W-:-:S04]  /*3160*/  IMAD R10, R10, 0x9, RZ ;  /* 0x000000090a0a7824 */ /* 0x002fc800078e02ff */
[----:B-----5:R-:W-:Y:S02]  /*3170*/  IMAD.WIDE R8, R10, 0x2, R162 ;  /* 0x000000020a087825 */ /* 0x020fe400078e02a2 */
[----:B------:R-:W1:Y:S01]  /*3180*/  LDC R10, c[0x0][0x238] ;  /* 0x00008e00ff0a7b82 */ /* 0x000e620000000800 */
[----:B------:R-:W-:Y:S02]  /*3190*/  ISETP.GT.AND P1, PT, R4, 0x9, PT ;  /* 0x000000090400780c */ /* 0x000fe40003f24270 */
[----:B------:R-:W-:-:S11]  /*31a0*/  PRMT R152, RZ, 0x7610, R152 ;  /* 0x00007610ff987816 */ /* 0x000fd60000000098 */
        /* <DEDUP_REMOVED lines=13> */
[----:B-1----:R-:W-:-:S04]  /*3280*/  IMAD.SHL.U32 R10, R10, 0x2, RZ ;  /* 0x000000020a0a7824 */ /* 0x002fc800078e00ff */
        /* <DEDUP_REMOVED lines=32> */
[C---:B------:R-:W-:Y:S02]  /*3490*/  ISETP.GT.AND P1, PT, R4.reuse, 0xb, PT ;  /* 0x0000000b0400780c */ /* 0x040fe40003f24270 */
[----:B------:R-:W-:Y:S02]  /*34a0*/  PRMT R199, RZ, 0x7610, R199 ;  /* 0x00007610ffc77816 */ /* 0x000fe400000000c7 */
[C---:B------:R-:W-:Y:S02]  /*34b0*/  ISETP.GT.AND P2, PT, R4.reuse, 0x13, PT ;  /* 0x000000130400780c */ /* 0x040fe40003f44270 */
[----:B------:R-:W-:Y:S01]  /*34c0*/  ISETP.GT.AND P3, PT, R4, 0x1b, PT ;  /* 0x0000001b0400780c */ /* 0x000fe20003f64270 */
[----:B------:R-:W-:-:S06]  /*34d0*/  IMAD R19, R19, 0x1b, RZ ;  /* 0x0000001b13137824 */ /* 0x000fcc00078e02ff */
[----:B------:R5:W3:Y:S01]  /*34e0*/  @P1 LDG.E.U16 R199, desc[UR14][R8.64] ;  /* 0x0000000e08c71981 */ /* 0x000ae2000c1e1500 */
[----:B------:R-:W-:Y:S01]  /*34f0*/  PRMT R204, RZ, 0x7610, R204 ;  /* 0x00007610ffcc7816 */ /* 0x000fe200000000cc */
[----:B-1----:R-:W-:Y:S01]  /*3500*/  IMAD R10, R10, 0x13, RZ ;  /* 0x000000130a0a7824 */ /* 0x002fe200078e02ff */
[----:B-----5:R-:W-:-:S03]  /*3510*/  PRMT R9, RZ, 0x7610, R9 ;  /* 0x00007610ff097816 */ /* 0x020fc60000000009 */
[----:B------:R-:W-:-:S05]  /*3520*/  IMAD.WIDE R10, R10, 0x2, R162 ;  /* 0x000000020a0a7825 */ /* 0x000fca00078e02a2 */
[----:B------:R1:W5:Y:S02]  /*3530*/  @P2 LDG.E.U16 R9, desc[UR14][R10.64] ;  /* 0x0000000e0a092981 */ /* 0x000364000c1e1500 */
[----:B-1----:R-:W-:-:S05]  /*3540*/  IMAD.WIDE R10, R19, 0x2, R162 ;  /* 0x00000002130a7825 */ /* 0x002fca00078e02a2 */
[----:B------:R1:W5:Y:S02]  /*3550*/  @P3 LDG.E.U16 R204, desc[UR14][R10.64] ;  /* 0x0000000e0acc3981 */ /* 0x000364000c1e1500 */
[----:B-1----:R-:W1:Y:S01]  /*3560*/  LDC R11, c[0x0][0x238] ;  /* 0x00008e00ff0b7b82 */ /* 0x002e620000000800 */
[C---:B------:R-:W-:Y:S02]  /*3570*/  ISETP.GT.AND P1, PT, R4.reuse, 0x5, PT ;  /* 0x000000050400780c */ /* 0x040fe40003f24270 */
[----:B------:R-:W-:Y:S02]  /*3580*/  PRMT R214, RZ, 0x7610, R214 ;  /* 0x00007610ffd67816 */ /* 0x000fe400000000d6 */
[----:B------:R-:W-:Y:S01]  /*3590*/  ISETP.GT.AND P0, PT, R4, 0x4, PT ;  /* 0x000000040400780c */ /* 0x000fe20003f04270 */
[----:B-1----:R-:W-:-:S04]  /*35a0*/  IMAD R11, R11, 0x5, RZ ;  /* 0x000000050b0b7824 */ /* 0x002fc800078e02ff */
[----:B------:R-:W-:-:S05]  /*35b0*/  IMAD.WIDE R10, R11, 0x2, R162 ;  /* 0x000000020b0a7825 */ /* 0x000fca00078e02a2 */
[----:B------:R1:W5:Y:S02]  /*35c0*/  @P1 LDG.E.U16 R214, desc[UR14][R10.64] ;  /* 0x0000000e0ad61981 */ /* 0x000364000c1e1500 */
[----:B-1----:R-:W1:Y:S01]  /*35d0*/  LDC R11, c[0x0][0x238] ;  /* 0x00008e00ff0b7b82 */ /* 0x002e620000000800 */
[----:B0-----:R-:W-:Y:S01]  /*35e0*/  IMAD.SHL.U32 R18, R18, 0x4, RZ ;  /* 0x0000000412127824 */ /* 0x001fe200078e00ff */
[----:B------:R-:W-:-:S03]  /*35f0*/  PRMT R206, RZ, 0x7610, R206 ;  /* 0x00007610ffce7816 */ /* 0x000fc600000000ce */
[----:B------:R-:W-:-:S05]  /*3600*/  IMAD.WIDE R18, R18, 0x2, R162 ;  /* 0x0000000212127825 */ /* 0x000fca00078e02a2 */
[----:B------:R0:W5:Y:S01]  /*3610*/  @P0 LDG.E.U16 R206, desc[UR14][R18.64] ;  /* 0x0000000e12ce0981 */ /* 0x000162000c1e1500 */
[C---:B------:R-:W-:Y:S02]  /*3620*/  ISETP.GT.AND P0, PT, R4.reuse, 0x6, PT ;  /* 0x000000060400780c */ /* 0x040fe40003f04270 */
[----:B------:R-:W-:Y:S02]  /*3630*/  PRMT R222, RZ, 0x7610, R222 ;  /* 0x00007610ffde7816 */ /* 0x000fe400000000de */
[----:B------:R-:W-:Y:S01]  /*3640*/  ISETP.GT.AND P1, PT, R4, 0x7, PT ;  /* 0x000000070400780c */ /* 0x000fe20003f24270 */
[----:B0-----:R-:W0:Y:S01]  /*3650*/  LDC R19, c[0x0][0x238] ;  /* 0x00008e00ff137b82 */ /* 0x001e220000000800 */
[----:B-1----:R-:W-:-:S04]  /*3660*/  IMAD R11, R11, 0x6, RZ ;  /* 0x000000060b0b7824 */ /* 0x002fc800078e02ff */
[----:B------:R-:W-:-:S05]  /*3670*/  IMAD.WIDE R10, R11, 0x2, R162 ;  /* 0x000000020b0a7825 */ /* 0x000fca00078e02a2 */
[----:B------:R1:W5:Y:S02]  /*3680*/  @P0 LDG.E.U16 R222, desc[UR14][R10.64] ;  /* 0x0000000e0ade0981 */ /* 0x000364000c1e1500 */
[----:B-1----:R-:W1:Y:S01]  /*3690*/  LDC R11, c[0x0][0x238] ;  /* 0x00008e00ff0b7b82 */ /* 0x002e620000000800 */
[----:B------:R-:W-:Y:S02]  /*36a0*/  PRMT R231, RZ, 0x7610, R231 ;  /* 0x00007610ffe77816 */ /* 0x000fe400000000e7 */
[----:B------:R-:W-:Y:S01]  /*36b0*/  ISETP.GT.AND P2, PT, R4, 0xc, PT ;  /* 0x0000000c0400780c */ /* 0x000fe20003f44270 */
[----:B0-----:R-:W-:Y:S02]  /*36c0*/  IMAD R19, R19, 0xc, RZ ;  /* 0x0000000c13137824 */ /* 0x001fe400078e02ff */
[----:B-1----:R-:W-:-:S04]  /*36d0*/  IMAD R11, R11, 0x7, RZ ;  /* 0x000000070b0b7824 */ /* 0x002fc800078e02ff */
[----:B------:R-:W-:-:S05]  /*36e0*/  IMAD.WIDE R10, R11, 0x2, R162 ;  /* 0x000000020b0a7825 */ /* 0x000fca00078e02a2 */
[----:B------:R0:W5:Y:S02]  /*36f0*/  @P1 LDG.E.U16 R231, desc[UR14][R10.64] ;  /* 0x0000000e0ae71981 */ /* 0x000164000c1e1500 */
[----:B0-----:R-:W0:Y:S01]  /*3700*/  LDC R11, c[0x0][0x238] ;  /* 0x00008e00ff0b7b82 */ /* 0x001e220000000800 */
[----:B------:R-:W-:Y:S01]  /*3710*/  PRMT R208, RZ, 0x7610, R208 ;  /* 0x00007610ffd07816 */ /* 0x000fe200000000d0 */
[----:B------:R-:W-:-:S05]  /*3720*/  IMAD.WIDE R18, R19, 0x2, R162 ;  /* 0x0000000213127825 */ /* 0x000fca00078e02a2 */
[----:B------:R1:W5:Y:S01]  /*3730*/  @P2 LDG.E.U16 R208, desc[UR14][R18.64] ;  /* 0x0000000e12d02981 */ /* 0x000362000c1e1500 */
[C---:B------:R-:W-:Y:S02]  /*3740*/  ISETP.GT.AND P2, PT, R4.reuse, 0x1c, PT ;  /* 0x0000001c0400780c */ /* 0x040fe40003f44270 */
[----:B------:R-:W-:Y:S02]  /*3750*/  PRMT R212, RZ, 0x7610, R212 ;  /* 0x00007610ffd47816 */ /* 0x000fe400000000d4 */
[C---:B------:R-:W-:Y:S02]  /*3760*/  ISETP.GT.AND P0, PT, R4.reuse, 0xd, PT ;  /* 0x0000000d0400780c */ /* 0x040fe40003f04270 */
[----:B------:R-:W-:Y:S02]  /*3770*/  PRMT R216, RZ, 0x7610, R216 ;  /* 0x00007610ffd87816 */ /* 0x000fe400000000d8 */
[----:B------:R-:W-:Y:S01]  /*3780*/  ISETP.GT.AND P1, PT, R4, 0xe, PT ;  /* 0x0000000e0400780c */ /* 0x000fe20003f24270 */
[----:B-1----:R-:W1:Y:S01]  /*3790*/  LDC R19, c[0x0][0x238] ;  /* 0x00008e00ff137b82 */ /* 0x002e620000000800 */
[----:B0-----:R-:W-:-:S04]  /*37a0*/  IMAD R11, R11, 0x1c, RZ ;  /* 0x0000001c0b0b7824 */ /* 0x001fc800078e02ff */
[----:B------:R-:W-:-:S05]  /*37b0*/  IMAD.WIDE R10, R11, 0x2, R162 ;  /* 0x000000020b0a7825 */ /* 0x000fca00078e02a2 */
[----:B------:R0:W5:Y:S02]  /*37c0*/  @P2 LDG.E.U16 R212, desc[UR14][R10.64] ;  /* 0x0000000e0ad42981 */ /* 0x000164000c1e1500 */
[----:B0-----:R-:W0:Y:S02]  /*37d0*/  LDC R11, c[0x0][0x238] ;  /* 0x00008e00ff0b7b82 */ /* 0x001e240000000800 */
[----:B0-----:R-:W-:-:S04]  /*37e0*/  IMAD R11, R11, 0xd, RZ ;  /* 0x0000000d0b0b7824 */ /* 0x001fc800078e02ff */
[----:B------:R-:W-:-:S05]  /*37f0*/  IMAD.WIDE R10, R11, 0x2, R162 ;  /* 0x000000020b0a7825 */ /* 0x000fca00078e02a2 */
[----:B------:R0:W5:Y:S02]  /*3800*/  @P0 LDG.E.U16 R216, desc[UR14][R10.64] ;  /* 0x0000000e0ad80981 */ /* 0x000164000c1e1500 */
[----:B0-----:R-:W0:Y:S01]  /*3810*/  LDC R11, c[0x0][0x238] ;  /* 0x00008e00ff0b7b82 */ /* 0x001e220000000800 */
[----:B------:R-:W-:Y:S01]  /*3820*/  PRMT R8, RZ, 0x7610, R8 ;  /* 0x00007610ff087816 */ /* 0x000fe20000000008 */
[----:B0-----:R-:W-:-:S04]  /*3830*/  IMAD R11, R11, 0xe, RZ ;  /* 0x0000000e0b0b7824 */ /* 0x001fc800078e02ff */
[----:B------:R-:W-:-:S05]  /*3840*/  IMAD.WIDE R10, R11, 0x2, R162 ;  /* 0x000000020b0a7825 */ /* 0x000fca00078e02a2 */
[----:B------:R0:W5:Y:S02]  /*3850*/  @P1 LDG.E.U16 R8, desc[UR14][R10.64] ;  /* 0x0000000e0a081981 */ /* 0x000164000c1e1500 */
[----:B0-----:R-:W0:Y:S01]  /*3860*/  LDC R11, c[0x0][0x238] ;  /* 0x00008e00ff0b7b82 */ /* 0x001e220000000800 */
[----:B------:R-:W-:Y:S02]  /*3870*/  ISETP.GT.AND P0, PT, R4, 0x15, PT ;  /* 0x000000150400780c */ /* 0x000fe40003f04270 */
[----:B------:R-:W-:Y:S01]  /*3880*/  PRMT R218, RZ, 0x7610, R218 ;  /* 0x00007610ffda7816 */ /* 0x000fe200000000da */
[----:B0-----:R-:W-:-:S04]  /*3890*/  IMAD R11, R11, 0x15, RZ ;  /* 0x000000150b0b7824 */ /* 0x001fc800078e02ff */
[----:B------:R-:W-:-:S06]  /*38a0*/  IMAD.WIDE R10, R11, 0x2, R162 ;  /* 0x000000020b0a7825 */ /* 0x000fcc00078e02a2 */
        /* <DEDUP_REMOVED lines=26> */
[C---:B------:R-:W-:Y:S01]  /*3a50*/  ISETP.GT.AND P3, PT, R4.reuse, 0x14, PT ;  /* 0x000000140400780c */ /* 0x040fe20003f64270 */
[----:B-1----:R-:W-:Y:S01]  /*3a60*/  IMAD R19, R19, 0x14, RZ ;  /* 0x0000001413137824 */ /* 0x002fe200078e02ff */
[----:B------:R-:W-:Y:S02]  /*3a70*/  ISETP.GT.AND P1, PT, R4, 0x1e, PT ;  /* 0x0000001e0400780c */ /* 0x000fe40003f24270 */
[----:B------:R-:W-:Y:S01]  /*3a80*/  PRMT R210, RZ, 0x7610, R210 ;  /* 0x00007610ffd27816 */ /* 0x000fe200000000d2 */
[----:B------:R-:W-:Y:S01]  /*3a90*/  IMAD.WIDE R18, R19, 0x2, R162 ;  /* 0x0000000213127825 */ /* 0x000fe200078e02a2 */
[----:B------:R-:W-:-:S07]  /*3aa0*/  PRMT R232, RZ, 0x7610, R232 ;  /* 0x00007610ffe87816 */ /* 0x000fce00000000e8 */
[----:B------:R-:W5:Y:S01]  /*3ab0*/  @P3 LDG.E.U16 R210, desc[UR14][R18.64] ;  /* 0x0000000e12d23981 */ /* 0x000f62000c1e1500 */
[----:B0-----:R-:W-:-:S04]  /*3ac0*/  IMAD R11, R11, 0x1e, RZ ;  /* 0x0000001e0b0b7824 */ /* 0x001fc800078e02ff */
[----:B------:R-:W-:-:S05]  /*3ad0*/  IMAD.WIDE R10, R11, 0x2, R162 ;  /* 0x000000020b0a7825 */ /* 0x000fca00078e02a2 */
[----:B------:R0:W5:Y:S02]  /*3ae0*/  @P1 LDG.E.U16 R232, desc[UR14][R10.64] ;  /* 0x0000000e0ae81981 */ /* 0x000164000c1e1500 */
[----:B0-----:R-:W0:Y:S01]  /*3af0*/  LDC R11, c[0x0][0x238] ;  /* 0x00008e00ff0b7b82 */ /* 0x001e220000000800 */
[----:B------:R-:W-:Y:S02]  /*3b00*/  ISETP.GT.AND P2, PT, R4, 0x1f, PT ;  /* 0x0000001f0400780c */ /* 0x000fe40003f44270 */
[----:B------:R-:W-:Y:S02]  /*3b10*/  PRMT R228, RZ, 0x7610, R228 ;  /* 0x00007610ffe47816 */ /* 0x000fe400000000e4 */
[----:B------:R-:W-:Y:S01]  /*3b20*/  LOP3.LUT R169, R169, R168, RZ, 0x3c, !PT ;  /* 0x000000a8a9a97212 */ /* 0x000fe200078e3cff */
[----:B0-----:R-:W-:-:S04]  /*3b30*/  IMAD R11, R11, 0x1f, RZ ;  /* 0x0000001f0b0b7824 */ /* 0x001fc800078e02ff */
[----:B------:R-:W-:-:S05]  /*3b40*/  IMAD.WIDE R10, R11, 0x2, R162 ;  /* 0x000000020b0a7825 */ /* 0x000fca00078e02a2 */
[----:B------:R0:W5:Y:S01]  /*3b50*/  @P2 LDG.E.U16 R228, desc[UR14][R10.64] ;  /* 0x0000000e0ae42981 */ /* 0x000162000c1e1500 */
[----:B------:R-:W-:Y:S01]  /*3b60*/  BAR.SYNC.DEFER_BLOCKING 0x0 ;  /* 0x0000000000007b1d */ /* 0x000fe20000010000 */
[----:B------:R-:W-:Y:S02]  /*3b70*/  LOP3.LUT R168, R169, R168, RZ, 0x3c, !PT ;  /* 0x000000a8a9a87212 */ /* 0x000fe400078e3cff */
[----:B------:R-:W-:Y:S02]  /*3b80*/  ISETP.GE.AND P0, PT, R7, R4, PT ;  /* 0x000000040700720c */ /* 0x000fe40003f06270 */
[----:B------:R-:W-:Y:S02]  /*3b90*/  LOP3.LUT R169, R169, R168, RZ, 0x3c, !PT ;  /* 0x000000a8a9a97212 */ /* 0x000fe400078e3cff */
[----:B------:R-:W-:Y:S01]  /*3ba0*/  PRMT R227, RZ, 0x7610, R227 ;  /* 0x00007610ffe37816 */ /* 0x000fe200000000e3 */
[----:B0-----:R-:W-:Y:S01]  /*3bb0*/  IMAD.WIDE R10, R236, 0x2, R168 ;  /* 0x00000002ec0a7825 */ /* 0x001fe200078e02a8 */
[----:B------:R-:W-:-:S02]  /*3bc0*/  PRMT R19, RZ, 0x7610, R19 ;  /* 0x00007610ff137816 */ /* 0x000fc40000000013 */
[----:B------:R-:W-:Y:S02]  /*3bd0*/  PRMT R226, RZ, 0x7610, R226 ;  /* 0x00007610ffe27816 */ /* 0x000fe400000000e2 */
[----:B------:R-:W-:-:S03]  /*3be0*/  LOP3.LUT R157, R157, R156, RZ, 0x3c, !PT ;  /* 0x0000009c9d9d7212 */ /* 0x000fc600078e3cff */
[----:B------:R0:W5:Y:S01]  /*3bf0*/  @!P0 LDG.E.U16 R227, desc[UR14][R10.64] ;  /* 0x0000000e0ae38981 */ /* 0x000162000c1e1500 */
[----:B------:R-:W-:Y:S01]  /*3c00*/  LOP3.LUT R156, R157, R156, RZ, 0x3c, !PT ;  /* 0x0000009c9d9c7212 */ /* 0x000fe200078e3cff */
[----:B0-----:R-:W-:-:S05]  /*3c10*/  IMAD.WIDE R10, R236, 0x2, R170 ;  /* 0x00000002ec0a7825 */ /* 0x001fca00078e02aa */
[----:B------:R0:W5:Y:S01]  /*3c20*/  @!P0 LDG.E.U16 R19, desc[UR14][R10.64] ;  /* 0x0000000e0a138981 */ /* 0x000162000c1e1500 */
[----:B------:R-:W-:Y:S02]  /*3c30*/  PRMT R18, RZ, 0x7610, R18 ;  /* 0x00007610ff127816 */ /* 0x000fe40000000012 */
[----:B------:R-:W-:Y:S01]  /*3c40*/  LOP3.LUT R157, R157, R156, RZ, 0x3c, !PT ;  /* 0x0000009c9d9d7212 */ /* 0x000fe200078e3cff */
[----:B0-----:R-:W-:-:S05]  /*3c50*/  IMAD.WIDE R10, R236, 0x2, R166 ;  /* 0x00000002ec0a7825 */ /* 0x001fca00078e02a6 */
[----:B------:R0:W5:Y:S01]  /*3c60*/  @!P0 LDG.E.U16 R226, desc[UR14][R10.64] ;  /* 0x0000000e0ae28981 */ /* 0x000162000c1e1500 */
[----:B------:R-:W-:Y:S01]  /*3c70*/  PRMT R225, RZ, 0x7610, R225 ;  /* 0x00007610ffe17816 */ /* 0x000fe200000000e1 */
[----:B0-----:R-:W-:-:S05]  /*3c80*/  IMAD.WIDE R10, R236, 0x2, R164 ;  /* 0x00000002ec0a7825 */ /* 0x001fca00078e02a4 */
[----:B------:R0:W5:Y:S01]  /*3c90*/  @!P0 LDG.E.U16 R18, desc[UR14][R10.64] ;  /* 0x0000000e0a128981 */ /* 0x000162000c1e1500 */
[----:B------:R-:W-:Y:S02]  /*3ca0*/  PRMT R17, RZ, 0x7610, R17 ;  /* 0x00007610ff117816 */ /* 0x000fe40000000011 */
[----:B------:R-:W-:Y:S01]  /*3cb0*/  LOP3.LUT R173, R173, R172, RZ, 0x3c, !PT ;  /* 0x000000acadad7212 */ /* 0x000fe200078e3cff */
[----:B0-----:R-:W-:-:S03]  /*3cc0*/  IMAD.WIDE R10, R236, 0x2, R156 ;  /* 0x00000002ec0a7825 */ /* 0x001fc600078e029c */
[----:B------:R-:W-:Y:S02]  /*3cd0*/  LOP3.LUT R172, R173, R172, RZ, 0x3c, !PT ;  /* 0x000000acadac7212 */ /* 0x000fe400078e3cff */
[----:B------:R0:W5:Y:S01]  /*3ce0*/  @!P0 LDG.E.U16 R225, desc[UR14][R10.64] ;  /* 0x0000000e0ae18981 */ /* 0x000162000c1e1500 */
[----:B------:R-:W-:Y:S02]  /*3cf0*/  PRMT R224, RZ, 0x7610, R224 ;  /* 0x00007610ffe07816 */ /* 0x000fe400000000e0 */
[----:B------:R-:W-:Y:S01]  /*3d00*/  LOP3.LUT R175, R175, R174, RZ, 0x3c, !PT ;  /* 0x000000aeafaf7212 */ /* 0x000fe200078e3cff */
[----:B0-----:R-:W-:Y:S01]  /*3d10*/  IMAD.WIDE R10, R236, 0x2, R160 ;  /* 0x00000002ec0a7825 */ /* 0x001fe200078e02a0 */
[----:B------:R-:W-:-:S04]  /*3d20*/  LOP3.LUT R173, R173, R172, RZ, 0x3c, !PT ;  /* 0x000000acadad7212 */ /* 0x000fc800078e3cff */
[----:B------:R0:W5:Y:S01]  /*3d30*/  @!P0 LDG.E.U16 R17, desc[UR14][R10.64] ;  /* 0x0000000e0a118981 */ /* 0x000162000c1e1500 */
[----:B------:R-:W-:Y:S02]  /*3d40*/  LOP3.LUT R174, R175, R174, RZ, 0x3c, !PT ;  /* 0x000000aeafae7212 */ /* 0x000fe400078e3cff */
[----:B------:R-:W-:Y:S01]  /*3d50*/  LOP3.LUT R177, R177, R176, RZ, 0x3c, !PT ;  /* 0x000000b0b1b17212 */ /* 0x000fe200078e3cff */
[----:B--2---:R1:W-:Y:S01]  /*3d60*/  STS.U16 [R2+UR12], R16 ;  /* 0x0000001002007988 */ /* 0x0043e2000800040c */
[----:B0-----:R-:W-:Y:S01]  /*3d70*/  IMAD.WIDE R10, R236, 0x2, R158 ;  /* 0x00000002ec0a7825 */ /* 0x001fe200078e029e */
[----:B------:R-:W-:Y:S02]  /*3d80*/  LOP3.LUT R175, R175, R174, RZ, 0x3c, !PT ;  /* 0x000000aeafaf7212 */ /* 0x000fe400078e3cff */
[----:B-1----:R-:W-:Y:S02]  /*3d90*/  PRMT R16, RZ, 0x7610, R16 ;  /* 0x00007610ff107816 */ /* 0x002fe40000000010 */
[----:B------:R0:W2:Y:S01]  /*3da0*/  @!P0 LDG.E.U16 R224, desc[UR14][R10.64] ;  /* 0x0000000e0ae08981 */ /* 0x0000a2000c1e1500 */
[----:B------:R-:W-:-:S02]  /*3db0*/  LOP3.LUT R176, R177, R176, RZ, 0x3c, !PT ;  /* 0x000000b0b1b07212 */ /* 0x000fc400078e3cff */
[----:B------:R-:W-:Y:S02]  /*3dc0*/  PRMT R155, RZ, 0x7610, R155 ;  /* 0x00007610ff9b7816 */ /* 0x000fe4000000009b */
[----:B------:R-:W-:Y:S01]  /*3dd0*/  LOP3.LUT R179, R179, R178, RZ, 0x3c, !PT ;  /* 0x000000b2b3b37212 */ /* 0x000fe200078e3cff */
[----:B0-----:R-:W-:Y:S01]  /*3de0*/  IMAD.WIDE R10, R236, 0x2, R172 ;  /* 0x00000002ec0a7825 */ /* 0x001fe200078e02ac */
[----:B------:R-:W-:-:S04]  /*3df0*/  LOP3.LUT R177, R177, R176, RZ, 0x3c, !PT ;  /* 0x000000b0b1b17212 */ /* 0x000fc800078e3cff */
[----:B------:R0:W2:Y:S01]  /*3e00*/  @!P0 LDG.E.U16 R16, desc[UR14][R10.64] ;  /* 0x0000000e0a108981 */ /* 0x0000a2000c1e1500 */
[----:B------:R-:W-:-:S03]  /*3e10*/  LOP3.LUT R178, R179, R178, RZ, 0x3c, !PT ;  /* 0x000000b2b3b27212 */ /* 0x000fc600078e3cff */
[----:B----4-:R1:W-:Y:S01]  /*3e20*/  STS.U16 [R2+UR12+0x800], R15 ;  /* 0x0008000f02007988 */ /* 0x0103e2000800040c */
[----:B0-----:R-:W-:Y:S01]  /*3e30*/  IMAD.WIDE R10, R236, 0x2, R174 ;  /* 0x00000002ec0a7825 */ /* 0x001fe200078e02ae */
[----:B------:R-:W-:Y:S02]  /*3e40*/  LOP3.LUT R179, R179, R178, RZ, 0x3c, !PT ;  /* 0x000000b2b3b37212 */ /* 0x000fe400078e3cff */
[----:B-1----:R-:W-:Y:S02]  /*3e50*/  PRMT R15, RZ, 0x7610, R15 ;  /* 0x00007610ff0f7816 */ /* 0x002fe4000000000f */
[----:B------:R0:W4:Y:S01]  /*3e60*/  @!P0 LDG.E.U16 R155, desc[UR14][R10.64] ;  /* 0x0000000e0a9b8981 */ /* 0x000122000c1e1500 */
[----:B------:R-:W-:-:S03]  /*3e70*/  LOP3.LUT R181, R181, R180, RZ, 0x3c, !PT ;  /* 0x000000b4b5b57212 */ /* 0x000fc600078e3cff */
[----:B------:R1:W-:Y:S01]  /*3e80*/  STS.U16 [R2+UR12+0x400], R154 ;  /* 0x0004009a02007988 */ /* 0x0003e2000800040c */
[----:B0-----:R-:W-:Y:S01]  /*3e90*/  IMAD.WIDE R10, R236, 0x2, R176 ;  /* 0x00000002ec0a7825 */ /* 0x001fe200078e02b0 */
[----:B-1----:R-:W-:-:S04]  /*3ea0*/  PRMT R154, RZ, 0x7610, R154 ;  /* 0x00007610ff9a7816 */ /* 0x002fc8000000009a */
[----:B------:R0:W4:Y:S01]  /*3eb0*/  @!P0 LDG.E.U16 R15, desc[UR14][R10.64] ;  /* 0x0000000e0a0f8981 */ /* 0x000122000c1e1500 */
[----:B------:R-:W-:Y:S01]  /*3ec0*/  LOP3.LUT R180, R181, R180, RZ, 0x3c, !PT ;  /* 0x000000b4b5b47212 */ /* 0x000fe200078e3cff */
[----:B0-----:R-:W-:-:S03]  /*3ed0*/  IMAD.WIDE R10, R236, 0x2, R178 ;  /* 0x00000002ec0a7825 */ /* 0x001fc600078e02b2 */
[----:B------:R-:W-:Y:S02]  /*3ee0*/  LOP3.LUT R181, R181, R180, RZ, 0x3c, !PT ;  /* 0x000000b4b5b57212 */ /* 0x000fe400078e3cff */
[----:B------:R0:W4:Y:S01]  /*3ef0*/  @!P0 LDG.E.U16 R154, desc[UR14][R10.64] ;  /* 0x0000000e0a9a8981 */ /* 0x000122000c1e1500 */
[----:B------:R-:W-:-:S03]  /*3f00*/  LOP3.LUT R183, R183, R182, RZ, 0x3c, !PT ;  /* 0x000000b6b7b77212 */ /* 0x000fc600078e3cff */
[----:B---3--:R-:W-:Y:S01]  /*3f10*/  STS.U16 [R2+UR12+0xc00], R153 ;  /* 0x000c009902007988 */ /* 0x008fe2000800040c */
[----:B0-----:R-:W-:-:S05]  /*3f20*/  LOP3.LUT R11, R2, 0x10, RZ, 0x3c, !PT ;  /* 0x00000010020b7812 */ /* 0x001fca00078e3cff */
[----:B------:R0:W-:Y:S01]  /*3f30*/  STS.U16 [R11+UR12+0x80], R14 ;  /* 0x0000800e0b007988 */ /* 0x0001e2000800040c */
[C---:B------:R-:W-:Y:S02]  /*3f40*/  LOP3.LUT R182, R183.reuse, R182, RZ, 0x3c, !PT ;  /* 0x000000b6b7b67212 */ /* 0x040fe400078e3cff */
[----:B0-----:R-:W-:Y:S01]  /*3f50*/  PRMT R14, RZ, 0x7610, R14 ;  /* 0x00007610ff0e7816 */ /* 0x001fe2000000000e */
[----:B------:R-:W-:Y:S01]  /*3f60*/  IMAD.WIDE R10, R236, 0x2, R180 ;  /* 0x00000002ec0a7825 */ /* 0x000fe200078e02b4 */
[----:B------:R-:W-:-:S04]  /*3f70*/  LOP3.LUT R183, R183, R182, RZ, 0x3c, !PT ;  /* 0x000000b6b7b77212 */ /* 0x000fc800078e3cff */
[----:B------:R0:W3:Y:S01]  /*3f80*/  @!P0 LDG.E.U16 R14, desc[UR14][R10.64] ;  /* 0x0000000e0a0e8981 */ /* 0x0000e2000c1e1500 */
[----:B------:R-:W-:Y:S02]  /*3f90*/  PRMT R153, RZ, 0x7610, R153 ;  /* 0x00007610ff997816 */ /* 0x000fe40000000099 */
[----:B------:R-:W-:Y:S02]  /*3fa0*/  LOP3.LUT R185, R185, R184, RZ, 0x3c, !PT ;  /* 0x000000b8b9b97212 */ /* 0x000fe400078e3cff */
[----:B0-----:R-:W-:-:S05]  /*3fb0*/  LOP3.LUT R11, R2, 0x10, RZ, 0x3c, !PT ;  /* 0x00000010020b7812 */ /* 0x001fca00078e3cff */
[----:B------:R0:W-:Y:S01]  /*3fc0*/  STS.U16 [R11+UR12+0x480], R152 ;  /* 0x000480980b007988 */ /* 0x0001e2000800040c */
[----:B------:R-:W-:Y:S01]  /*3fd0*/  LOP3.LUT R184, R185, R184, RZ, 0x3c, !PT ;  /* 0x000000b8b9b87212 */ /* 0x000fe200078e3cff */
[----:B0-----:R-:W-:-:S03]  /*3fe0*/  IMAD.WIDE R10, R236, 0x2, R182 ;  /* 0x00000002ec0a7825 */ /* 0x001fc600078e02b6 */
[----:B------:R-:W-:Y:S02]  /*3ff0*/  LOP3.LUT R185, R185, R184, RZ, 0x3c, !PT ;  /* 0x000000b8b9b97212 */ /* 0x000fe400078e3cff */
[----:B------:R0:W3:Y:S01]  /*4000*/  @!P0 LDG.E.U16 R153, desc[UR14][R10.64] ;  /* 0x0000000e0a998981 */ /* 0x0000e2000c1e1500 */
[----:B------:R-:W-:Y:S02]  /*4010*/  LOP3.LUT R187, R187, R186, RZ, 0x3c, !PT ;  /* 0x000000babbbb7212 */ /* 0x000fe400078e3cff */
        /* <DEDUP_REMOVED lines=18> */
[----:B------:R-:W-:Y:S02]  /*4140*/  LOP3.LUT R190, R191, R190, RZ, 0x3c, !PT ;  /* 0x000000bebfbe7212 */ /* 0x000fe400078e3cff */
[----:B------:R-:W-:Y:S02]  /*4150*/  LOP3.LUT R193, R193, R192, RZ, 0x3c, !PT ;  /* 0x000000c0c1c17212 */ /* 0x000fe400078e3cff */
[----:B0-----:R-:W-:Y:S01]  /*4160*/  PRMT R12, RZ, 0x7610, R12 ;  /* 0x00007610ff0c7816 */ /* 0x001fe2000000000c */
[----:B------:R-:W-:Y:S01]  /*4170*/  IMAD.WIDE R10, R236, 0x2, R188 ;  /* 0x00000002ec0a7825 */ /* 0x000fe200078e02bc */
[----:B------:R-:W-:-:S04]  /*4180*/  LOP3.LUT R191, R191, R190, RZ, 0x3c, !PT ;  /* 0x000000bebfbf7212 */ /* 0x000fc800078e3cff */
[----:B------:R0:W3:Y:S01]  /*4190*/  @!P0 LDG.E.U16 R12, desc[UR14][R10.64] ;  /* 0x0000000e0a0c8981 */ /* 0x0000e2000c1e1500 */
[C---:B------:R-:W-:Y:S02]  /*41a0*/  LOP3.LUT R192, R193.reuse, R192, RZ, 0x3c, !PT ;  /* 0x000000c0c1c07212 */ /* 0x040fe400078e3cff */
[----:B------:R-:W-:Y:S02]  /*41b0*/  PRMT R23, RZ, 0x7610, R23 ;  /* 0x00007610ff177816 */ /* 0x000fe40000000017 */
[----:B0-----:R-:W-:Y:S02]  /*41c0*/  LOP3.LUT R11, R2, 0x20, RZ, 0x3c, !PT ;  /* 0x00000020020b7812 */ /* 0x001fe400078e3cff */
[----:B------:R-:W-:-:S03]  /*41d0*/  LOP3.LUT R193, R193, R192, RZ, 0x3c, !PT ;  /* 0x000000c0c1c17212 */ /* 0x000fc600078e3cff */
[----:B------:R0:W-:Y:S01]  /*41e0*/  STS.U16 [R11+UR12+0x500], R21 ;  /* 0x000500150b007988 */ /* 0x0001e2000800040c */
[----:B------:R-:W-:Y:S01]  /*41f0*/  LOP3.LUT R195, R195, R194, RZ, 0x3c, !PT ;  /* 0x000000c2c3c37212 */ /* 0x000fe200078e3cff */
[----:B0-----:R-:W-:Y:S01]  /*4200*/  IMAD.WIDE R10, R236, 0x2, R190 ;  /* 0x00000002ec0a7825 */ /* 0x001fe200078e02be */
[----:B------:R-:W-:-:S04]  /*4210*/  LOP3.LUT R21, R2, 0x20, RZ, 0x3c, !PT ;  /* 0x0000002002157812 */ /* 0x000fc800078e3cff */
[----:B------:R0:W3:Y:S04]  /*4220*/  @!P0 LDG.E.U16 R23, desc[UR14][R10.64] ;  /* 0x0000000e0a178981 */ /* 0x0000e8000c1e1500 */
[----:B------:R1:W-:Y:S01]  /*4230*/  STS.U16 [R21+UR12+0x900], R20 ;  /* 0x0009001415007988 */ /* 0x0003e2000800040c */
[C---:B------:R-:W-:Y:S02]  /*4240*/  LOP3.LUT R194, R195.reuse, R194, RZ, 0x3c, !PT ;  /* 0x000000c2c3c27212 */ /* 0x040fe400078e3cff */
[----:B0-----:R-:W-:Y:S01]  /*4250*/  PRMT R11, RZ, 0x7610, R11 ;  /* 0x00007610ff0b7816 */ /* 0x001fe2000000000b */
[----:B-1----:R-:W-:Y:S01]  /*4260*/  IMAD.WIDE R20, R236, 0x2, R192 ;  /* 0x00000002ec147825 */ /* 0x002fe200078e02c0 */
[----:B------:R-:W-:-:S04]  /*4270*/  LOP3.LUT R195, R195, R194, RZ, 0x3c, !PT ;  /* 0x000000c2c3c37212 */ /* 0x000fc800078e3cff */
[----:B------:R0:W3:Y:S02]  /*4280*/  @!P0 LDG.E.U16 R11, desc[UR14][R20.64] ;  /* 0x0000000e140b8981 */ /* 0x0000e4000c1e1500 */
[----:B0-----:R-:W-:-:S05]  /*4290*/  LOP3.LUT R21, R2, 0x20, RZ, 0x3c, !PT ;  /* 0x0000002002157812 */ /* 0x001fca00078e3cff */
[----:B------:R0:W-:Y:S02]  /*42a0*/  STS.U16 [R21+UR12+0xd00], R22 ;  /* 0x000d001615007988 */ /* 0x0001e4000800040c */
[----:B0-----:R-:W-:Y:S01]  /*42b0*/  PRMT R22, RZ, 0x7610, R22 ;  /* 0x00007610ff167816 */ /* 0x001fe20000000016 */
[----:B------:R-:W-:-:S05]  /*42c0*/  IMAD.WIDE R20, R236, 0x2, R194 ;  /* 0x00000002ec147825 */ /* 0x000fca00078e02c2 */
[----:B------:R0:W3:Y:S02]  /*42d0*/  @!P0 LDG.E.U16 R22, desc[UR14][R20.64] ;  /* 0x0000000e14168981 */ /* 0x0000e4000c1e1500 */
[----:B0-----:R-:W-:-:S05]  /*42e0*/  LOP3.LUT R21, R2, 0x30, RZ, 0x3c, !PT ;  /* 0x0000003002157812 */ /* 0x001fca00078e3cff */
[----:B------:R0:W-:Y:S01]  /*42f0*/  STS.U16 [R21+UR12+0x180], R197 ;  /* 0x000180c515007988 */ /* 0x0001e2000800040c */
[----:B------:R-:W-:Y:S01]  /*4300*/  PRMT R10, RZ, 0x7610, R10 ;  /* 0x00007610ff0a7816 */ /* 0x000fe2000000000a */
[----:B0-----:R-:W-:Y:S02]  /*4310*/  IMAD.MOV.U32 R197, RZ, RZ, R196 ;  /* 0x000000ffffc57224 */ /* 0x001fe400078e00c4 */
[----:B------:R-:W-:Y:S01]  /*4320*/  IMAD.MOV.U32 R196, RZ, RZ, R200 ;  /* 0x000000ffffc47224 */ /* 0x000fe200078e00c8 */
[----:B------:R-:W-:-:S03]  /*4330*/  LOP3.LUT R200, R2, 0x30, RZ, 0x3c, !PT ;  /* 0x0000003002c87812 */ /* 0x000fc600078e3cff */
[----:B------:R-:W-:Y:S02]  /*4340*/  IMAD.WIDE R20, R236, 0x2, R196 ;  /* 0x00000002ec147825 */ /* 0x000fe400078e02c4 */
[----:B------:R0:W-:Y:S04]  /*4350*/  STS.U16 [R200+UR12+0x580], R199 ;  /* 0x000580c7c8007988 */ /* 0x0001e8000800040c */
[----:B------:R1:W3:Y:S01]  /*4360*/  @!P0 LDG.E.U16 R10, desc[UR14][R20.64] ;  /* 0x0000000e140a8981 */ /* 0x0002e2000c1e1500 */
[----:B0-----:R-:W-:Y:S02]  /*4370*/  IMAD.MOV.U32 R199, RZ, RZ, R198 ;  /* 0x000000ffffc77224 */ /* 0x001fe400078e00c6 */
[----:B------:R-:W-:Y:S01]  /*4380*/  IMAD.MOV.U32 R198, RZ, RZ, R201 ;  /* 0x000000ffffc67224 */ /* 0x000fe200078e00c9 */
[----:B-1----:R-:W-:-:S03]  /*4390*/  PRMT R21, RZ, 0x7610, R21 ;  /* 0x00007610ff157816 */ /* 0x002fc60000000015 */
[----:B------:R-:W-:-:S05]  /*43a0*/  IMAD.WIDE R200, R236, 0x2, R198 ;  /* 0x00000002ecc87825 */ /* 0x000fca00078e02c6 */
[----:B------:R0:W3:Y:S02]  /*43b0*/  @!P0 LDG.E.U16 R21, desc[UR14][R200.64] ;  /* 0x0000000ec8158981 */ /* 0x0000e4000c1e1500 */
[----:B0-----:R-:W-:Y:S01]  /*43c0*/  LOP3.LUT R201, R2, 0x30, RZ, 0x3c, !PT ;  /* 0x0000003002c97812 */ /* 0x001fe200078e3cff */
[----:B------:R-:W-:-:S04]  /*43d0*/  IMAD.MOV.U32 R200, RZ, RZ, R203 ;  /* 0x000000ffffc87224 */ /* 0x000fc800078e00cb */
[----:B-----5:R0:W-:Y:S02]  /*43e0*/  STS.U16 [R201+UR12+0x980], R9 ;  /* 0x00098009c9007988 */ /* 0x0201e4000800040c */
[----:B0-----:R-:W-:Y:S01]  /*43f0*/  IMAD.MOV.U32 R201, RZ, RZ, R202 ;  /* 0x000000ffffc97224 */ /* 0x001fe200078e00ca */
[----:B------:R-:W-:Y:S01]  /*4400*/  PRMT R9, RZ, 0x7610, R9 ;  /* 0x00007610ff097816 */ /* 0x000fe20000000009 */
[----:B------:R-:W-:-:S05]  /*4410*/  IMAD.WIDE R202, R236, 0x2, R200 ;  /* 0x00000002ecca7825 */ /* 0x000fca00078e02c8 */
[----:B------:R0:W5:Y:S01]  /*4420*/  @!P0 LDG.E.U16 R9, desc[UR14][R202.64] ;  /* 0x0000000eca098981 */ /* 0x000162000c1e1500 */
[----:B------:R-:W-:Y:S02]  /*4430*/  PRMT R20, RZ, 0x7610, R20 ;  /* 0x00007610ff147816 */ /* 0x000fe40000000014 */
[----:B0-----:R-:W-:Y:S01]  /*4440*/  LOP3.LUT R203, R2, 0x30, RZ, 0x3c, !PT ;  /* 0x0000003002cb7812 */ /* 0x001fe200078e3cff */
[----:B------:R-:W-:-:S04]  /*4450*/  IMAD.MOV.U32 R202, RZ, RZ, R207 ;  /* 0x000000ffffca7224 */ /* 0x000fc800078e00cf */
[----:B------:R0:W-:Y:S01]  /*4460*/  STS.U16 [R203+UR12+0xd80], R204 ;  /* 0x000d80cccb007988 */ /* 0x0001e2000800040c */
[----:B------:R-:W-:Y:S01]  /*4470*/  LOP3.LUT R207, R2, 0x40, RZ, 0x3c, !PT ;  /* 0x0000004002cf7812 */ /* 0x000fe200078e3cff */
[----:B0-----:R-:W-:Y:S02]  /*4480*/  IMAD.MOV.U32 R203, RZ, RZ, R205 ;  /* 0x000000ffffcb7224 */ /* 0x001fe400078e00cd */
[----:B------:R-:W-:Y:S02]  /*4490*/  IMAD.WIDE R204, R236, 0x2, R202 ;  /* 0x00000002eccc7825 */ /* 0x000fe400078e02ca */
[----:B------:R0:W-:Y:S04]  /*44a0*/  STS.U16 [R207+UR12+0x200], R206 ;  /* 0x000200cecf007988 */ /* 0x0001e8000800040c */
[----:B------:R1:W5:Y:S01]  /*44b0*/  @!P0 LDG.E.U16 R20, desc[UR14][R204.64] ;  /* 0x0000000ecc148981 */ /* 0x000362000c1e1500 */
[----:B------:R-:W-:Y:S01]  /*44c0*/  PRMT R233, RZ, 0x7610, R233 ;  /* 0x00007610ffe97816 */ /* 0x000fe200000000e9 */
[----:B-1----:R-:W-:-:S02]  /*44d0*/  IMAD.MOV.U32 R204, RZ, RZ, R211 ;  /* 0x000000ffffcc7224 */ /* 0x002fc400078e00d3 */
[----:B------:R-:W-:Y:S02]  /*44e0*/  IMAD.MOV.U32 R205, RZ, RZ, R209 ;  /* 0x000000ffffcd7224 */ /* 0x000fe400078e00d1 */
[----:B0-----:R-:W-:Y:S01]  /*44f0*/  IMAD.WIDE R206, R236, 0x2, R204 ;  /* 0x00000002ecce7825 */ /* 0x001fe200078e02cc */
[----:B------:R-:W-:-:S04]  /*4500*/  LOP3.LUT R209, R2, 0x40, RZ, 0x3c, !PT ;  /* 0x0000004002d17812 */ /* 0x000fc800078e3cff */
[----:B------:R0:W5:Y:S01]  /*4510*/  @!P0 LDG.E.U16 R233, desc[UR14][R206.64] ;  /* 0x0000000ecee98981 */ /* 0x000162000c1e1500 */
[----:B------:R-:W-:-:S03]  /*4520*/  PRMT R234, RZ, 0x7610, R234 ;  /* 0x00007610ffea7816 */ /* 0x000fc600000000ea */
[----:B------:R1:W-:Y:S01]  /*4530*/  STS.U16 [R209+UR12+0x600], R208 ;  /* 0x000600d0d1007988 */ /* 0x0003e2000800040c */
[----:B0-----:R-:W-:Y:S02]  /*4540*/  IMAD.MOV.U32 R206, RZ, RZ, R215 ;  /* 0x000000ffffce7224 */ /* 0x001fe400078e00d7 */
[----:B------:R-:W-:Y:S02]  /*4550*/  IMAD.MOV.U32 R207, RZ, RZ, R213 ;  /* 0x000000ffffcf7224 */ /* 0x000fe400078e00d5 */
[----:B-1----:R-:W-:Y:S01]  /*4560*/  IMAD.WIDE R208, R236, 0x2, R206 ;  /* 0x00000002ecd07825 */ /* 0x002fe200078e02ce */
[----:B------:R-:W-:-:S04]  /*4570*/  LOP3.LUT R213, R2, 0x40, RZ, 0x3c, !PT ;  /* 0x0000004002d57812 */ /* 0x000fc800078e3cff */
[----:B------:R0:W5:Y:S01]  /*4580*/  @!P0 LDG.E.U16 R234, desc[UR14][R208.64] ;  /* 0x0000000ed0ea8981 */ /* 0x000162000c1e1500 */
[----:B------:R-:W-:-:S03]  /*4590*/  PRMT R235, RZ, 0x7610, R235 ;  /* 0x00007610ffeb7816 */ /* 0x000fc600000000eb */
[----:B------:R1:W-:Y:S01]  /*45a0*/  STS.U16 [R213+UR12+0xa00], R210 ;  /* 0x000a00d2d5007988 */ /* 0x0003e2000800040c */
[----:B0-----:R-:W-:Y:S02]  /*45b0*/  IMAD.MOV.U32 R208, RZ, RZ, R219 ;  /* 0x000000ffffd07224 */ /* 0x001fe400078e00db */
[----:B------:R-:W-:Y:S02]  /*45c0*/  IMAD.MOV.U32 R209, RZ, RZ, R217 ;  /* 0x000000ffffd17224 */ /* 0x000fe400078e00d9 */
[----:B-1----:R-:W-:Y:S01]  /*45d0*/  IMAD.WIDE R210, R236, 0x2, R208 ;  /* 0x00000002ecd27825 */ /* 0x002fe200078e02d0 */
[----:B------:R0:W-:Y:S04]  /*45e0*/  STS.U16 [R213+UR12+0xe00], R212 ;  /* 0x000e00d4d5007988 */ /* 0x0001e8000800040c */
[----:B------:R1:W5:Y:S01]  /*45f0*/  @!P0 LDG.E.U16 R235, desc[UR14][R210.64] ;  /* 0x0000000ed2eb8981 */ /* 0x000362000c1e1500 */
[----:B------:R-:W-:Y:S01]  /*4600*/  PRMT R237, RZ, 0x7610, R237 ;  /* 0x00007610ffed7816 */ /* 0x000fe200000000ed */
[----:B-1----:R-:W-:-:S02]  /*4610*/  IMAD.MOV.U32 R210, RZ, RZ, R223 ;  /* 0x000000ffffd27224 */ /* 0x002fc400078e00df */
[----:B------:R-:W-:Y:S02]  /*4620*/  IMAD.MOV.U32 R211, RZ, RZ, R221 ;  /* 0x000000ffffd37224 */ /* 0x000fe400078e00dd */
[----:B0-----:R-:W-:Y:S01]  /*4630*/  IMAD.WIDE R212, R236, 0x2, R210 ;  /* 0x00000002ecd47825 */ /* 0x001fe200078e02d2 */
[----:B------:R-:W-:-:S04]  /*4640*/  LOP3.LUT R221, R2, 0x50, RZ, 0x3c, !PT ;  /* 0x0000005002dd7812 */ /* 0x000fc800078e3cff */
[----:B------:R0:W5:Y:S04]  /*4650*/  @!P0 LDG.E.U16 R237, desc[UR14][R212.64] ;  /* 0x0000000ed4ed8981 */ /* 0x000168000c1e1500 */
[----:B------:R1:W-:Y:S01]  /*4660*/  STS.U16 [R221+UR12+0x280], R214 ;  /* 0x000280d6dd007988 */ /* 0x0003e2000800040c */
[----:B0-----:R-:W-:Y:S02]  /*4670*/  IMAD.MOV.U32 R212, RZ, RZ, R239 ;  /* 0x000000ffffd47224 */ /* 0x001fe400078e00ef */
[--C-:B------:R-:W-:Y:S01]  /*4680*/  IMAD.MOV.U32 R213, RZ, RZ, R238.reuse ;  /* 0x000000ffffd57224 */ /* 0x100fe200078e00ee */
[----:B------:R-:W-:Y:S01]  /*4690*/  PRMT R238, RZ, 0x7610, R238 ;  /* 0x00007610ffee7816 */ /* 0x000fe200000000ee */
[----:B-1----:R-:W-:Y:S01]  /*46a0*/  IMAD.WIDE R214, R236, 0x2, R212 ;  /* 0x00000002ecd67825 */ /* 0x002fe200078e02d4 */
[----:B------:R0:W-:Y:S04]  /*46b0*/  STS.U16 [R221+UR12+0x680], R216 ;  /* 0x000680d8dd007988 */ /* 0x0001e8000800040c */
[----:B------:R1:W5:Y:S01]  /*46c0*/  @!P0 LDG.E.U16 R238, desc[UR14][R214.64] ;  /* 0x0000000ed6ee8981 */ /* 0x000362000c1e1500 */
[----:B------:R-:W-:Y:S01]  /*46d0*/  PRMT R239, RZ, 0x7610, R239 ;  /* 0x00007610ffef7816 */ /* 0x000fe200000000ef */
[----:B-1----:R-:W-:-:S02]  /*46e0*/  IMAD.MOV.U32 R214, RZ, RZ, R241 ;  /* 0x000000ffffd67224 */ /* 0x002fc400078e00f1 */
[----:B------:R-:W-:Y:S02]  /*46f0*/  IMAD.MOV.U32 R215, RZ, RZ, R240 ;  /* 0x000000ffffd77224 */ /* 0x000fe400078e00f0 */
[----:B0-----:R-:W-:Y:S01]  /*4700*/  IMAD.WIDE R216, R236, 0x2, R214 ;  /* 0x00000002ecd87825 */ /* 0x001fe200078e02d6 */
[----:B------:R0:W-:Y:S04]  /*4710*/  STS.U16 [R221+UR12+0xa80], R218 ;  /* 0x000a80dadd007988 */ /* 0x0001e8000800040c */
[----:B------:R1:W5:Y:S01]  /*4720*/  @!P0 LDG.E.U16 R239, desc[UR14][R216.64] ;  /* 0x0000000ed8ef8981 */ /* 0x000362000c1e1500 */
[----:B------:R-:W-:Y:S01]  /*4730*/  PRMT R240, RZ, 0x7610, R240 ;  /* 0x00007610fff07816 */ /* 0x000fe200000000f0 */
[----:B-1----:R-:W-:Y:S02]  /*4740*/  IMAD.MOV.U32 R216, RZ, RZ, R244 ;  /* 0x000000ffffd87224 */ /* 0x002fe400078e00f4 */
[----:B------:R-:W-:-:S02]  /*4750*/  IMAD.MOV.U32 R217, RZ, RZ, R243 ;  /* 0x000000ffffd97224 */ /* 0x000fc400078e00f3 */
[C---:B0-----:R-:W-:Y:S01]  /*4760*/  IMAD.WIDE R218, R236.reuse, 0x2, R216 ;  /* 0x00000002ecda7825 */ /* 0x041fe200078e02d8 */
[----:B------:R0:W-:Y:S04]  /*4770*/  STS.U16 [R221+UR12+0xe80], R220 ;  /* 0x000e80dcdd007988 */ /* 0x0001e8000800040c */
[----:B------:R1:W5:Y:S01]  /*4780*/  @!P0 LDG.E.U16 R240, desc[UR14][R218.64] ;  /* 0x0000000edaf08981 */ /* 0x000362000c1e1500 */
[----:B------:R-:W-:Y:S01]  /*4790*/  PRMT R241, RZ, 0x7610, R241 ;  /* 0x00007610fff17816 */ /* 0x000fe200000000f1 */
[----:B-1----:R-:W-:Y:S02]  /*47a0*/  IMAD.MOV.U32 R218, RZ, RZ, R246 ;  /* 0x000000ffffda7224 */ /* 0x002fe400078e00f6 */
        /* <DEDUP_REMOVED lines=8> */
[----:B-1----:R-:W-:-:S05]  /*4830*/  IMAD.WIDE R222, R236, 0x2, R220 ;  /* 0x00000002ecde7825 */ /* 0x002fca00078e02dc */
[----:B------:R-:W5:Y:S04]  /*4840*/  @!P0 LDG.E.U16 R243, desc[UR14][R222.64] ;  /* 0x0000000edef38981 */ /* 0x000f68000c1e1500 */
[----:B------:R-:W-:Y:S04]  /*4850*/  STS.U16 [R244+UR12+0x700], R8 ;  /* 0x00070008f4007988 */ /* 0x000fe8000800040c */
[----:B------:R0:W-:Y:S04]  /*4860*/  STS.U16 [R244+UR12+0xb00], R5 ;  /* 0x000b0005f4007988 */ /* 0x0001e8000800040c */
[----:B------:R-:W-:Y:S04]  /*4870*/  STS.U16 [R244+UR12+0xf00], R232 ;  /* 0x000f00e8f4007988 */ /* 0x000fe8000800040c */
[----:B------:R-:W-:Y:S01]  /*4880*/  STS.U16 [R252+UR12+0x380], R231 ;  /* 0x000380e7fc007988 */ /* 0x000fe2000800040c */
[----:B------:R-:W-:Y:S01]  /*4890*/  UMOV UR4, UR13 ;  /* 0x0000000d00047c82 */ /* 0x000fe20008000000 */
[----:B------:R-:W-:Y:S01]  /*48a0*/  UMOV UR5, 0x40000040 ;  /* 0x4000004000057882 */ /* 0x000fe20000000000 */
[----:B------:R-:W-:Y:S01]  /*48b0*/  UMOV UR18, UR6 ;  /* 0x0000000600127c82 */ /* 0x000fe20008000000 */
[----:B------:R-:W-:Y:S01]  /*48c0*/  STS.U16 [R252+UR12+0x780], R230 ;  /* 0x000780e6fc007988 */ /* 0x000fe2000800040c */
[----:B------:R-:W-:Y:S01]  /*48d0*/  UMOV UR19, UR7 ;  /* 0x0000000700137c82 */ /* 0x000fe20008000000 */
[----:B------:R-:W-:Y:S01]  /*48e0*/  UMOV UR22, UR10 ;  /* 0x0000000a00167c82 */ /* 0x000fe20008000000 */
[----:B------:R-:W-:Y:S01]  /*48f0*/  UMOV UR23, UR11 ;  /* 0x0000000b00177c82 */ /* 0x000fe20008000000 */
[----:B------:R-:W-:Y:S01]  /*4900*/  STS.U16 [R252+UR12+0xb80], R229 ;  /* 0x000b80e5fc007988 */ /* 0x000fe2000800040c */
[----:B0-----:R-:W0:Y:S03]  /*4910*/  LDC R5, c[0x0][0x238] ;  /* 0x00008e00ff057b82 */ /* 0x001e260000000800 */
[----:B------:R-:W-:Y:S04]  /*4920*/  STS.U16 [R252+UR12+0xf80], R228 ;  /* 0x000f80e4fc007988 */ /* 0x000fe8000800040c */
[----:B------:R-:W-:Y:S04]  /*4930*/  STS.U16 [R3+UR12+0x2000], R227 ;  /* 0x002000e303007988 */ /* 0x000fe8000800040c */
[----:B------:R-:W-:Y:S04]  /*4940*/  STS.U16 [R3+UR12+0x2200], R226 ;  /* 0x002200e203007988 */ /* 0x000fe8000800040c */
[----:B------:R-:W-:Y:S04]  /*4950*/  STS.U16 [R3+UR12+0x2400], R225 ;  /* 0x002400e103007988 */ /* 0x000fe8000800040c */
[----:B--2---:R-:W-:Y:S04]  /*4960*/  STS.U16 [R3+UR12+0x2600], R224 ;  /* 0x002600e003007988 */ /* 0x004fe8000800040c */
[----:B----4-:R-:W-:Y:S04]  /*4970*/  STS.U16 [R3+UR12+0x2800], R155 ;  /* 0x0028009b03007988 */ /* 0x010fe8000800040c */
[----:B------:R-:W-:Y:S04]  /*4980*/  STS.U16 [R3+UR12+0x2a00], R154 ;  /* 0x002a009a03007988 */ /* 0x000fe8000800040c */
[----:B---3--:R-:W-:Y:S04]  /*4990*/  STS.U16 [R3+UR12+0x2c00], R153 ;  /* 0x002c009903007988 */ /* 0x008fe8000800040c */
[----:B------:R-:W-:Y:S04]  /*49a0*/  STS.U16 [R3+UR12+0x2e00], R152 ;  /* 0x002e009803007988 */ /* 0x000fe8000800040c */
[----:B------:R-:W-:Y:S04]  /*49b0*/  STS.U16 [R3+UR12+0x3000], R23 ;  /* 0x0030001703007988 */ /* 0x000fe8000800040c */
[----:B------:R-:W-:Y:S04]  /*49c0*/  STS.U16 [R3+UR12+0x3200], R22 ;  /* 0x0032001603007988 */ /* 0x000fe8000800040c */
[----:B------:R-:W-:Y:S04]  /*49d0*/  STS.U16 [R3+UR12+0x3400], R21 ;  /* 0x0034001503007988 */ /* 0x000fe8000800040c */
[----:B-----5:R-:W-:Y:S04]  /*49e0*/  STS.U16 [R3+UR12+0x3600], R20 ;  /* 0x0036001403007988 */ /* 0x020fe8000800040c */
[----:B------:R-:W-:Y:S04]  /*49f0*/  STS.U16 [R3+UR12+0x3800], R234 ;  /* 0x003800ea03007988 */ /* 0x000fe8000800040c */
        /* <DEDUP_REMOVED lines=13> */
[----:B------:R1:W-:Y:S04]  /*4ad0*/  STS.U16 [R249+UR12+0x3500], R9 ;  /* 0x00350009f9007988 */ /* 0x0003e8000800040c */
[----:B------:R-:W-:Y:S04]  /*4ae0*/  STS.U16 [R249+UR12+0x3700], R233 ;  /* 0x003700e9f9007988 */ /* 0x000fe8000800040c */
[----:B------:R-:W-:Y:S04]  /*4af0*/  STS.U16 [R249+UR12+0x3900], R235 ;  /* 0x003900ebf9007988 */ /* 0x000fe8000800040c */
[----:B------:R-:W-:Y:S04]  /*4b00*/  STS.U16 [R249+UR12+0x3b00], R238 ;  /* 0x003b00eef9007988 */ /* 0x000fe8000800040c */
[----:B------:R-:W-:Y:S04]  /*4b10*/  STS.U16 [R249+UR12+0x3d00], R240 ;  /* 0x003d00f0f9007988 */ /* 0x000fe8000800040c */
[----:B------:R2:W-:Y:S01]  /*4b20*/  STS.U16 [R249+UR12+0x3f00], R243 ;  /* 0x003f00f3f9007988 */ /* 0x0005e2000800040c */
[----:B------:R3:W-:Y:S06]  /*4b30*/  MEMBAR.ALL.CTA ;  /* 0x0000000000007992 */ /* 0x0007ec0000008000 */
[----:B---3--:R-:W3:Y:S02]  /*4b40*/  FENCE.VIEW.ASYNC.S ;  /* 0x00000000000073c6 */ /* 0x008ee40000000000 */
[----:B---3--:R-:W-:Y:S06]  /*4b50*/  BAR.SYNC.DEFER_BLOCKING 0x0 ;  /* 0x0000000000007b1d */ /* 0x008fec0000010000 */
[----:B------:R-:W-:-:S06]  /*4b60*/  WARPGROUP.ARRIVE ;  /* 0x00000000000079c5 */ /* 0x000fcc0000000000 */
[----:B------:R-:W-:-:S12]  /*4b70*/  HGMMA.64x128x16.F32 R88, gdesc[UR4].tnspA, R88 ;  /* 0x21e00000045879f0 */ /* 0x000fd80008700858 */
[----:B------:R-:W-:-:S12]  /*4b80*/  HGMMA.64x128x16.F32 R88, gdesc[UR8].tnspA, R88 ;  /* 0x21e00000085879f0 */ /* 0x000fd80008700858 */
[----:B------:R-:W-:Y:S01]  /*4b90*/  HGMMA.64x128x16.F32 R24, gdesc[UR16].tnspA, R24 ;  /* 0x21e00000101879f0 */ /* 0x000fe20008700818 */
[----:B-1----:R-:W-:-:S04]  /*4ba0*/  IMAD.WIDE R8, R242, 0x2, R194 ;  /* 0x00000002f2087825 */ /* 0x002fc800078e02c2 */
[----:B------:R-:W-:Y:S02]  /*4bb0*/  IMAD.MOV.U32 R195, RZ, RZ, R8 ;  /* 0x000000ffffc37224 */ /* 0x000fe400078e0008 */
[----:B------:R-:W-:Y:S02]  /*4bc0*/  IMAD.MOV.U32 R194, RZ, RZ, R9 ;  /* 0x000000ffffc27224 */ /* 0x000fe400078e0009 */
[----:B------:R-:W-:-:S04]  /*4bd0*/  IMAD.WIDE R8, R242, 0x2, R188 ;  /* 0x00000002f2087825 */ /* 0x000fc800078e02bc */
[----:B------:R-:W-:Y:S02]  /*4be0*/  IMAD.MOV.U32 R189, RZ, RZ, R8 ;  /* 0x000000ffffbd7224 */ /* 0x000fe400078e0008 */
[----:B------:R-:W-:Y:S02]  /*4bf0*/  IMAD.MOV.U32 R188, RZ, RZ, R9 ;  /* 0x000000ffffbc7224 */ /* 0x000fe400078e0009 */
[----:B------:R-:W-:Y:S01]  /*4c00*/  IMAD.WIDE R8, R242, 0x2, R182 ;  /* 0x00000002f2087825 */ /* 0x000fe200078e02b6 */
[----:B------:R-:W-:Y:S03]  /*4c10*/  HGMMA.64x128x16.F32 R24, gdesc[UR20].tnspA, R24, gsb0 ;  /* 0x21e00000141879f0 */ /* 0x000fe60008000818 */
[----:B------:R-:W-:Y:S02]  /*4c20*/  IMAD.MOV.U32 R183, RZ, RZ, R8 ;  /* 0x000000ffffb77224 */ /* 0x000fe400078e0008 */
[----:B------:R-:W-:-:S02]  /*4c30*/  IMAD.MOV.U32 R182, RZ, RZ, R9 ;  /* 0x000000ffffb67224 */ /* 0x000fc400078e0009 */
[----:B------:R-:W-:Y:S02]  /*4c40*/  VIADD R6, R6, 0xffffffff ;  /* 0xffffffff06067836 */ /* 0x000fe40000000000 */
[----:B------:R-:W-:-:S04]  /*4c50*/  IMAD.WIDE R10, R242, 0x2, R190 ;  /* 0x00000002f20a7825 */ /* 0x000fc800078e02be */
[----:B------:R-:W-:Y:S01]  /*4c60*/  IMAD.WIDE R8, R242, 0x2, R178 ;  /* 0x00000002f2087825 */ /* 0x000fe200078e02b2 */
[----:B------:R-:W-:-:S03]  /*4c70*/  ISETP.NE.U32.AND P0, PT, R6, RZ, PT ;  /* 0x000000ff0600720c */ /* 0x000fc60003f05070 */
[----:B------:R-:W-:Y:S02]  /*4c80*/  IMAD.MOV.U32 R191, RZ, RZ, R10 ;  /* 0x000000ffffbf7224 */ /* 0x000fe400078e000a */
[----:B------:R-:W-:Y:S02]  /*4c90*/  IMAD.MOV.U32 R190, RZ, RZ, R11 ;  /* 0x000000ffffbe7224 */ /* 0x000fe400078e000b */
[----:B------:R-:W-:Y:S02]  /*4ca0*/  IMAD.MOV.U32 R179, RZ, RZ, R8 ;  /* 0x000000ffffb37224 */ /* 0x000fe400078e0008 */
[----:B------:R-:W-:Y:S02]  /*4cb0*/  IMAD.MOV.U32 R178, RZ, RZ, R9 ;  /* 0x000000ffffb27224 */ /* 0x000fe400078e0009 */
[----:B------:R-:W-:-:S04]  /*4cc0*/  IMAD.WIDE R12, R242, 0x2, R192 ;  /* 0x00000002f20c7825 */ /* 0x000fc800078e02c0 */
[----:B------:R-:W-:-:S04]  /*4cd0*/  IMAD.WIDE R10, R242, 0x2, R186 ;  /* 0x00000002f20a7825 */ /* 0x000fc800078e02ba */
[----:B------:R-:W-:-:S04]  /*4ce0*/  IMAD.WIDE R8, R242, 0x2, R172 ;  /* 0x00000002f2087825 */ /* 0x000fc800078e02ac */
[----:B------:R-:W-:-:S04]  /*4cf0*/  IMAD.WIDE R216, R242, 0x2, R216 ;  /* 0x00000002f2d87825 */ /* 0x000fc800078e02d8 */
[----:B------:R-:W-:Y:S02]  /*4d00*/  IMAD.MOV.U32 R193, RZ, RZ, R12 ;  /* 0x000000ffffc17224 */ /* 0x000fe400078e000c */
[----:B------:R-:W-:Y:S02]  /*4d10*/  IMAD.MOV.U32 R192, RZ, RZ, R13 ;  /* 0x000000ffffc07224 */ /* 0x000fe400078e000d */
[----:B------:R-:W-:Y:S02]  /*4d20*/  IMAD.MOV.U32 R187, RZ, RZ, R10 ;  /* 0x000000ffffbb7224 */ /* 0x000fe400078e000a */
[----:B------:R-:W-:Y:S02]  /*4d30*/  IMAD.MOV.U32 R186, RZ, RZ, R11 ;  /* 0x000000ffffba7224 */ /* 0x000fe400078e000b */
[----:B------:R-:W-:Y:S02]  /*4d40*/  IMAD.MOV.U32 R173, RZ, RZ, R8 ;  /* 0x000000ffffad7224 */ /* 0x000fe400078e0008 */
[----:B------:R-:W-:-:S02]  /*4d50*/  IMAD.MOV.U32 R172, RZ, RZ, R9 ;  /* 0x000000ffffac7224 */ /* 0x000fc400078e0009 */
[----:B------:R-:W-:-:S04]  /*4d60*/  IMAD.WIDE R212, R242, 0x2, R212 ;  /* 0x00000002f2d47825 */ /* 0x000fc800078e02d4 */
        /* <DEDUP_REMOVED lines=8> */
[----:B--2---:R-:W-:Y:S02]  /*4df0*/  IMAD.MOV.U32 R243, RZ, RZ, R217 ;  /* 0x000000fffff37224 */ /* 0x004fe400078e00d9 */
[----:B------:R-:W-:-:S04]  /*4e00*/  IMAD.WIDE R200, R242, 0x2, R200 ;  /* 0x00000002f2c87825 */ /* 0x000fc800078e02c8 */
[----:B------:R-:W-:-:S04]  /*4e10*/  IMAD.WIDE R218, R242, 0x2, R218 ;  /* 0x00000002f2da7825 */ /* 0x000fc800078e02da */
[----:B------:R-:W-:-:S04]  /*4e20*/  IMAD.WIDE R214, R242, 0x2, R214 ;  /* 0x00000002f2d67825 */ /* 0x000fc800078e02d6 */
[----:B------:R-:W-:-:S04]  /*4e30*/  IMAD.WIDE R210, R242, 0x2, R210 ;  /* 0x00000002f2d27825 */ /* 0x000fc800078e02d2 */
[----:B------:R-:W-:Y:S02]  /*4e40*/  IMAD.MOV.U32 R238, RZ, RZ, R213 ;  /* 0x000000ffffee7224 */ /* 0x000fe400078e00d5 */
[----:B------:R-:W-:Y:S02]  /*4e50*/  IMAD.MOV.U32 R217, RZ, RZ, R209 ;  /* 0x000000ffffd97224 */ /* 0x000fe400078e00d1 */
        /* <DEDUP_REMOVED lines=8> */
[----:B------:R-:W-:Y:S02]  /*4ee0*/  IMAD.MOV.U32 R213, RZ, RZ, R207 ;  /* 0x000000ffffd57224 */ /* 0x000fe400078e00cf */
[----:B------:R-:W-:Y:S02]  /*4ef0*/  IMAD.MOV.U32 R209, RZ, RZ, R205 ;  /* 0x000000ffffd17224 */ /* 0x000fe400078e00cd */
[----:B------:R-:W-:Y:S01]  /*4f00*/  IMAD.WIDE R12, R242, 0x2, R176 ;  /* 0x00000002f20c7825 */ /* 0x000fe200078e02b0 */
[----:B------:R-:W-:-:S03]  /*4f10*/  WARPGROUP.DEPBAR.LE gsb0, 0x0 ;  /* 0x00008000000079c5 */ /* 0x000fc60000010000 */
[----:B------:R-:W-:-:S04]  /*4f20*/  IMAD.WIDE R10, R242, 0x2, R174 ;  /* 0x00000002f20a7825 */ /* 0x000fc800078e02ae */
[----:B0-----:R-:W-:Y:S02]  /*4f30*/  IMAD.SHL.U32 R5, R5, 0x20, RZ ;  /* 0x0000002005057824 */ /* 0x001fe400078e00ff */
        /* <DEDUP_REMOVED lines=26> */
[----:B------:R-:W-:-:S04]  /*50e0*/  IMAD.WIDE R158, R242, 0x2, R158 ;  /* 0x00000002f29e7825 */ /* 0x000fc800078e029e */
[----:B------:R-:W-:-:S04]  /*50f0*/  IMAD.WIDE R160, R242, 0x2, R160 ;  /* 0x00000002f2a07825 */ /* 0x000fc800078e02a0 */
[----:B------:R-:W-:-:S04]  /*5100*/  IMAD.WIDE R164, R242, 0x2, R164 ;  /* 0x00000002f2a47825 */ /* 0x000fc800078e02a4 */
[----:B------:R-:W-:-:S04]  /*5110*/  IMAD.WIDE R166, R242, 0x2, R166 ;  /* 0x00000002f2a67825 */ /* 0x000fc800078e02a6 */
[----:B------:R-:W-:-:S04]  /*5120*/  IMAD.WIDE R170, R242, 0x2, R170 ;  /* 0x00000002f2aa7825 */ /* 0x000fc800078e02aa */
[----:B------:R-:W-:-:S04]  /*5130*/  IMAD.WIDE R162, R5, 0x2, R162 ;  /* 0x0000000205a27825 */ /* 0x000fc800078e02a2 */
[----:B------:R-:W-:Y:S02]  /*5140*/  IMAD.MOV.U32 R169, RZ, RZ, R8 ;  /* 0x000000ffffa97224 */ /* 0x000fe400078e0008 */
[----:B------:R-:W-:Y:S02]  /*5150*/  IMAD.MOV.U32 R168, RZ, RZ, R9 ;  /* 0x000000ffffa87224 */ /* 0x000fe400078e0009 */
[----:B------:R-:W-:Y:S01]  /*5160*/  VIADD R4, R4, 0xffffffe0 ;  /* 0xffffffe004047836 */ /* 0x000fe20000000000 */
[----:B------:R-:W-:Y:S06]  /*5170*/  @P0 BRA `(.L_x_1) ;  /* 0xffffffdc00840947 */ /* 0x000fec000383ffff */
[----:B------:R-:W-:Y:S02]  /*5180*/  F2FP.F16.F32.PACK_AB R67, R67, R66 ;  /* 0x000000424343723e */ /* 0x000fe400000000ff */
[----:B------:R-:W-:Y:S02]  /*5190*/  F2FP.F16.F32.PACK_AB R66, R65, R64 ;  /* 0x000000404142723e */ /* 0x000fe400000000ff */
[----:B------:R-:W-:Y:S02]  /*51a0*/  F2FP.F16.F32.PACK_AB R64, R129, R128 ;  /* 0x000000808140723e */ /* 0x000fe400000000ff */
[----:B------:R-:W-:Y:S02]  /*51b0*/  F2FP.F16.F32.PACK_AB R128, R125, R124 ;  /* 0x0000007c7d80723e */ /* 0x000fe400000000ff */
[----:B------:R-:W-:Y:S02]  /*51c0*/  F2FP.F16.F32.PACK_AB R87, R87, R86 ;  /* 0x000000565757723e */ /* 0x000fe400000000ff */
[----:B------:R-:W-:-:S02]  /*51d0*/  F2FP.F16.F32.PACK_AB R83, R83, R82 ;  /* 0x000000525353723e */ /* 0x000fc400000000ff */
        /* <DEDUP_REMOVED lines=57> */
[----:B------:R-:W-:-:S07]  /*5570*/  F2FP.F16.F32.PACK_AB R24, R89, R88 ;  /* 0x000000585918723e */ /* 0x000fce00000000ff */
.L_x_0:
[----:B------:R-:W0:Y:S01]  /*5580*/  S2R R4, SR_TID.X ;  /* 0x0000000000047919 */ /* 0x000e220000002100 */
[----:B------:R-:W-:Y:S01]  /*5590*/  LEA R251, R251, UR12, 0x4 ;  /* 0x0000000cfbfb7c11 */ /* 0x000fe2000f8e20ff */
[----:B------:R-:W-:Y:S01]  /*55a0*/  ULDC.64 UR4, c[0x0][0x228] ;  /* 0x00008a0000047ab9 */ /* 0x000fe20000000a00 */
[----:B------:R-:W-:Y:S01]  /*55b0*/  VIADD R5, R0, 0x1 ;  /* 0x0000000100057836 */ /* 0x000fe20000000000 */
[----:B------:R-:W-:Y:S01]  /*55c0*/  BAR.SYNC.DEFER_BLOCKING 0x0 ;  /* 0x0000000000007b1d */ /* 0x000fe20000010000 */
[----:B------:R-:W-:-:S04]  /*55d0*/  ISETP.GE.AND P0, PT, R250, UR4, PT ;  /* 0x00000004fa007c0c */ /* 0x000fc8000bf06270 */
[C---:B------:R-:W-:Y:S01]  /*55e0*/  ISETP.LT.AND P5, PT, R0.reuse, UR5, !P0 ;  /* 0x0000000500007c0c */ /* 0x040fe2000c7a1270 */
[----:B------:R-:W-:Y:S01]  /*55f0*/  ULDC UR6, c[0x0][0x22c] ;  /* 0x00008b0000067ab9 */ /* 0x000fe20000000800 */
[----:B------:R-:W-:Y:S01]  /*5600*/  ULDC UR4, c[0x0][0x22c] ;  /* 0x00008b0000047ab9 */ /* 0x000fe20000000800 */
[----:B------:R-:W-:Y:S01]  /*5610*/  ISETP.LT.AND P4, PT, R5, UR6, !P0 ;  /* 0x0000000605007c0c */ /* 0x000fe2000c781270 */
[----:B------:R-:W-:Y:S01]  /*5620*/  VIADD R5, R0, 0x2 ;  /* 0x0000000200057836 */ /* 0x000fe20000000000 */
[----:B------:R-:W-:Y:S01]  /*5630*/  ULDC UR6, c[0x0][0x22c] ;  /* 0x00008b0000067ab9 */ /* 0x000fe20000000800 */
[----:B------:R-:W-:-:S03]  /*5640*/  ULDC UR5, c[0x0][0x22c] ;  /* 0x00008b0000057ab9 */ /* 0x000fc60000000800 */
[----:B------:R-:W-:Y:S01]  /*5650*/  ISETP.LT.AND P2, PT, R5, UR4, !P0 ;  /* 0x0000000405007c0c */ /* 0x000fe2000c741270 */
[----:B------:R-:W-:Y:S01]  /*5660*/  ULDC UR4, c[0x0][0x22c] ;  /* 0x00008b0000047ab9 */ /* 0x000fe20000000800 */
[C---:B0-----:R-:W-:Y:S02]  /*5670*/  IMAD.SHL.U32 R2, R4.reuse, 0x10, RZ ;  /* 0x0000001004027824 */ /* 0x041fe400078e00ff */
[----:B------:R-:W-:-:S03]  /*5680*/  IMAD.SHL.U32 R3, R4, 0x40, RZ ;  /* 0x0000004004037824 */ /* 0x000fc600078e00ff */
[----:B------:R-:W-:Y:S02]  /*5690*/  LOP3.LUT R2, R2, 0xf0, RZ, 0xc0, !PT ;  /* 0x000000f002027812 */ /* 0x000fe400078ec0ff */
[----:B------:R-:W-:-:S04]  /*56a0*/  LOP3.LUT R3, R3, 0x400, RZ, 0xc0, !PT ;  /* 0x0000040003037812 */ /* 0x000fc800078ec0ff */
[----:B------:R-:W-:Y:S01]  /*56b0*/  IADD3 R3, R3, UR12, R2 ;  /* 0x0000000c03037c10 */ /* 0x000fe2000fffe002 */
[----:B------:R-:W-:Y:S02]  /*56c0*/  IMAD.SHL.U32 R2, R4, 0x8, RZ ;  /* 0x0000000804027824 */ /* 0x000fe400078e00ff */
[----:B------:R-:W-:-:S03]  /*56d0*/  VIADD R4, R0, 0x3 ;  /* 0x0000000300047836 */ /* 0x000fc60000000000 */
[----:B------:R-:W-:Y:S02]  /*56e0*/  LOP3.LUT R2, R2, 0x300, RZ, 0xc0, !PT ;  /* 0x0000030002027812 */ /* 0x000fe400078ec0ff */
[----:B------:R-:W-:Y:S01]  /*56f0*/  ISETP.LT.AND P1, PT, R4, UR6, !P0 ;  /* 0x0000000604007c0c */ /* 0x000fe2000c721270 */
[----:B------:R-:W-:Y:S01]  /*5700*/  VIADD R4, R0, 0x4 ;  /* 0x0000000400047836 */ /* 0x000fe20000000000 */
[----:B------:R-:W-:Y:S01]  /*5710*/  ULDC.64 UR6, c[0x0][0x220] ;  /* 0x0000880000067ab9 */ /* 0x000fe20000000a00 */
[----:B------:R-:W-:-:S03]  /*5720*/  IMAD.IADD R88, R2, 0x1, R3 ;  /* 0x0000000102587824 */ /* 0x000fc600078e0203 */
[----:B------:R-:W-:Y:S01]  /*5730*/  ISETP.LT.AND P3, PT, R4, UR4, !P0 ;  /* 0x0000000404007c0c */ /* 0x000fe2000c761270 */
[----:B------:R-:W-:Y:S01]  /*5740*/  ULDC UR4, c[0x0][0x244] ;  /* 0x0000910000047ab9 */ /* 0x000fe20000000800 */
[----:B------:R-:W-:Y:S01]  /*5750*/  STSM.16.M88.4 [R88], R24 ;  /* 0x0000001858007844 */ /* 0x000fe20000000200 */
[----:B------:R-:W-:Y:S01]  /*5760*/  IMAD R3, R250, UR4, RZ ;  /* 0x00000004fa037c24 */ /* 0x000fe2000f8e02ff */
[----:B------:R-:W-:Y:S01]  /*5770*/  ULDC UR4, c[0x0][0x248] ;  /* 0x0000920000047ab9 */ /* 0x000fe20000000800 */
[----:B------:R-:W-:Y:S03]  /*5780*/  BAR.SYNC.DEFER_BLOCKING 0x0 ;  /* 0x0000000000007b1d */ /* 0x000fe60000010000 */
[----:B------:R-:W-:-:S04]  /*5790*/  LEA R2, P6, R3, UR6, 0x1 ;  /* 0x0000000603027c11 */ /* 0x000fc8000f8c08ff */
[----:B------:R-:W-:Y:S01]  /*57a0*/  LEA.HI.X.SX32 R3, R3, UR7, 0x1, P6 ;  /* 0x0000000703037c11 */ /* 0x000fe2000b0f0eff */
[----:B------:R-:W-:Y:S01]  /*57b0*/  ULDC UR6, c[0x0][0x248] ;  /* 0x0000920000067ab9 */ /* 0x000fe20000000800 */
[----:B------:R-:W-:Y:S01]  /*57c0*/  ULDC UR7, c[0x0][0x22c] ;  /* 0x00008b0000077ab9 */ /* 0x000fe20000000800 */
[----:B------:R-:W0:Y:S01]  /*57d0*/  LDS.128 R60, [R251] ;  /* 0x00000000fb3c7984 */ /* 0x000e220000000c00 */
[----:B------:R-:W-:Y:S06]  /*57e0*/  BAR.SYNC.DEFER_BLOCKING 0x0 ;  /* 0x0000000000007b1d */ /* 0x000fec0000010000 */
[----:B------:R-:W-:Y:S02]  /*57f0*/  STSM.16.M88.4 [R88], R28 ;  /* 0x0000001c58007844 */ /* 0x000fe40000000200 */
[----:B------:R-:W-:Y:S06]  /*5800*/  BAR.SYNC.DEFER_BLOCKING 0x0 ;  /* 0x0000000000007b1d */ /* 0x000fec0000010000 */
[----:B------:R-:W1:Y:S02]  /*5810*/  LDS.128 R56, [R251] ;  /* 0x00000000fb387984 */ /* 0x000e640000000c00 */
[----:B------:R-:W-:Y:S06]  /*5820*/  BAR.SYNC.DEFER_BLOCKING 0x0 ;  /* 0x0000000000007b1d */ /* 0x000fec0000010000 */
[----:B------:R-:W-:Y:S02]  /*5830*/  STSM.16.M88.4 [R88], R32 ;  /* 0x0000002058007844 */ /* 0x000fe40000000200 */
[----:B------:R-:W-:Y:S06]  /*5840*/  BAR.SYNC.DEFER_BLOCKING 0x0 ;  /* 0x0000000000007b1d */ /* 0x000fec0000010000 */
[----:B------:R-:W2:Y:S02]  /*5850*/  LDS.128 R52, [R251] ;  /* 0x00000000fb347984 */ /* 0x000ea40000000c00 */
[----:B------:R-:W-:Y:S06]  /*5860*/  BAR.SYNC.DEFER_BLOCKING 0x0 ;  /* 0x0000000000007b1d */ /* 0x000fec0000010000 */
[----:B------:R-:W-:Y:S02]  /*5870*/  STSM.16.M88.4 [R88], R36 ;  /* 0x0000002458007844 */ /* 0x000fe40000000200 */
[----:B------:R-:W-:Y:S06]  /*5880*/  BAR.SYNC.DEFER_BLOCKING 0x0 ;  /* 0x0000000000007b1d */ /* 0x000fec0000010000 */
[----:B------:R-:W3:Y:S02]  /*5890*/  LDS.128 R48, [R251] ;  /* 0x00000000fb307984 */ /* 0x000ee40000000c00 */
[----:B------:R-:W-:Y:S06]  /*58a0*/  BAR.SYNC.DEFER_BLOCKING 0x0 ;  /* 0x0000000000007b1d */ /* 0x000fec0000010000 */
[----:B------:R-:W-:Y:S02]  /*58b0*/  STSM.16.M88.4 [R88], R40 ;  /* 0x0000002858007844 */ /* 0x000fe40000000200 */
[----:B------:R-:W-:Y:S06]  /*58c0*/  BAR.SYNC.DEFER_BLOCKING 0x0 ;  /* 0x0000000000007b1d */ /* 0x000fec0000010000 */
[----:B------:R-:W4:Y:S02]  /*58d0*/  LDS.128 R16, [R251] ;  /* 0x00000000fb107984 */ /* 0x000f240000000c00 */
[----:B------:R-:W-:Y:S06]  /*58e0*/  BAR.SYNC.DEFER_BLOCKING 0x0 ;  /* 0x0000000000007b1d */ /* 0x000fec0000010000 */
[----:B------:R-:W-:Y:S02]  /*58f0*/  STSM.16.M88.4 [R88], R44 ;  /* 0x0000002c58007844 */ /* 0x000fe40000000200 */
[----:B------:R-:W-:Y:S06]  /*5900*/  BAR.SYNC.DEFER_BLOCKING 0x0 ;  /* 0x0000000000007b1d */ /* 0x000fec0000010000 */
[----:B------:R-:W5:Y:S02]  /*5910*/  LDS.128 R12, [R251] ;  /* 0x00000000fb0c7984 */ /* 0x000f640000000c00 */
        /* <DEDUP_REMOVED lines=17> */
[----:B------:R0:W-:Y:S02]  /*5a30*/  STSM.16.M88.4 [R88], R64 ;  /* 0x0000004058007844 */ /* 0x0001e40000000200 */
[----:B------:R-:W-:Y:S01]  /*5a40*/  BAR.SYNC.DEFER_BLOCKING 0x0 ;  /* 0x0000000000007b1d */ /* 0x000fe20000010000 */
[----:B0-----:R-:W-:-:S04]  /*5a50*/  IMAD R65, R0, UR4, RZ ;  /* 0x0000000400417c24 */ /* 0x001fc8000f8e02ff */
[C---:B------:R-:W-:Y:S01]  /*5a60*/  VIADD R67, R65.reuse, UR4 ;  /* 0x0000000441437c36 */ /* 0x040fe20008000000 */
[----:B------:R-:W-:-:S04]  /*5a70*/  LEA R64, P6, R65, R2, 0x1 ;  /* 0x0000000241407211 */ /* 0x000fc800078c08ff */
[----:B------:R-:W-:Y:S02]  /*5a80*/  LEA.HI.X.SX32 R65, R65, R3, 0x1, P6 ;  /* 0x0000000341417211 */ /* 0x000fe400030f0eff */
[----:B------:R-:W-:Y:S01]  /*5a90*/  LEA R66, P6, R67, R2, 0x1 ;  /* 0x0000000243427211 */ /* 0x000fe200078c08ff */
[----:B------:R-:W0:Y:S01]  /*5aa0*/  LDS.128 R28, [R251] ;  /* 0x00000000fb1c7984 */ /* 0x000e220000000c00 */
[----:B------:R-:W-:Y:S06]  /*5ab0*/  BAR.SYNC.DEFER_BLOCKING 0x0 ;  /* 0x0000000000007b1d */ /* 0x000fec0000010000 */
[----:B------:R1:W-:Y:S02]  /*5ac0*/  STSM.16.M88.4 [R88], R68 ;  /* 0x0000004458007844 */ /* 0x0003e40000000200 */
[----:B------:R-:W-:Y:S01]  /*5ad0*/  BAR.SYNC.DEFER_BLOCKING 0x0 ;  /* 0x0000000000007b1d */ /* 0x000fe20000010000 */
[----:B-1----:R-:W-:-:S02]  /*5ae0*/  VIADD R68, R0, 0x5 ;  /* 0x0000000500447836 */ /* 0x002fc40000000000 */
[C---:B------:R-:W-:Y:S01]  /*5af0*/  VIADD R70, R67.reuse, UR4 ;  /* 0x0000000443467c36 */ /* 0x040fe20008000000 */
[----:B------:R-:W-:Y:S01]  /*5b00*/  LEA.HI.X.SX32 R67, R67, R3, 0x1, P6 ;  /* 0x0000000343437211 */ /* 0x000fe200030f0eff */
[----:B------:R-:W-:Y:S01]  /*5b10*/  VIADD R71, R0, 0x6 ;  /* 0x0000000600477836 */ /* 0x000fe20000000000 */
[----:B------:R-:W-:Y:S02]  /*5b20*/  LDS.128 R32, [R251] ;  /* 0x00000000fb207984 */ /* 0x000fe40000000c00 */
[----:B------:R-:W-:Y:S06]  /*5b30*/  BAR.SYNC.DEFER_BLOCKING 0x0 ;  /* 0x0000000000007b1d */ /* 0x000fec0000010000 */
[----:B------:R1:W-:Y:S02]  /*5b40*/  STSM.16.M88.4 [R88], R72 ;  /* 0x0000004858007844 */ /* 0x0003e40000000200 */
[----:B------:R-:W-:Y:S01]  /*5b50*/  BAR.SYNC.DEFER_BLOCKING 0x0 ;  /* 0x0000000000007b1d */ /* 0x000fe20000010000 */
[----:B-1----:R-:W-:-:S05]  /*5b60*/  PRMT R72, R60, 0x7632, R72 ;  /* 0x000076323c487816 */ /* 0x002fca0000000048 */
[----:B------:R-:W-:Y:S02]  /*5b70*/  LDS.128 R36, [R251] ;  /* 0x00000000fb247984 */ /* 0x000fe40000000c00 */
[----:B------:R-:W-:Y:S06]  /*5b80*/  BAR.SYNC.DEFER_BLOCKING 0x0 ;  /* 0x0000000000007b1d */ /* 0x000fec0000010000 */
[----:B------:R-:W-:Y:S02]  /*5b90*/  STSM.16.M88.4 [R88], R76 ;  /* 0x0000004c58007844 */ /* 0x000fe40000000200 */
[----:B------:R-:W-:Y:S06]  /*5ba0*/  BAR.SYNC.DEFER_BLOCKING 0x0 ;  /* 0x0000000000007b1d */ /* 0x000fec0000010000 */
[----:B------:R-:W-:Y:S02]  /*5bb0*/  LDS.128 R40, [R251] ;  /* 0x00000000fb287984 */ /* 0x000fe40000000c00 */
[----:B------:R-:W-:Y:S06]  /*5bc0*/  BAR.SYNC.DEFER_BLOCKING 0x0 ;  /* 0x0000000000007b1d */ /* 0x000fec0000010000 */
[----:B------:R-:W-:Y:S02]  /*5bd0*/  STSM.16.M88.4 [R88], R80 ;  /* 0x0000005058007844 */ /* 0x000fe40000000200 */
[----:B------:R-:W-:Y:S06]  /*5be0*/  BAR.SYNC.DEFER_BLOCKING 0x0 ;  /* 0x0000000000007b1d */ /* 0x000fec0000010000 */
[----:B------:R-:W1:Y:S02]  /*5bf0*/  LDS.128 R44, [R251] ;  /* 0x00000000fb2c7984 */ /* 0x000e640000000c00 */
[----:B------:R-:W-:Y:S06]  /*5c00*/  BAR.SYNC.DEFER_BLOCKING 0x0 ;  /* 0x0000000000007b1d */ /* 0x000fec0000010000 */
[----:B------:R-:W-:Y:S02]  /*5c10*/  STSM.16.M88.4 [R88], R84 ;  /* 0x0000005458007844 */ /* 0x000fe40000000200 */
[----:B------:R-:W-:Y:S06]  /*5c20*/  BAR.SYNC.DEFER_BLOCKING 0x0 ;  /* 0x0000000000007b1d */ /* 0x000fec0000010000 */
[----:B------:R2:W-:Y:S01]  /*5c30*/  @P5 STG.E.U16 desc[UR14][R64.64], R60 ;  /* 0x0000003c40005986 */ /* 0x0005e2000c10150e */
[----:B------:R-:W-:Y:S01]  /*5c40*/  ISETP.LT.AND P5, PT, R68, UR5, !P0 ;  /* 0x0000000544007c0c */ /* 0x000fe2000c7a1270 */
[----:B------:R-:W-:Y:S01]  /*5c50*/  ULDC UR5, c[0x0][0x22c] ;  /* 0x00008b0000057ab9 */ /* 0x000fe20000000800 */
[C---:B------:R-:W-:Y:S01]  /*5c60*/  LEA R68, P6, R70.reuse, R2, 0x1 ;  /* 0x0000000246447211 */ /* 0x040fe200078c08ff */
[----:B------:R3:W-:Y:S01]  /*5c70*/  @P4 STG.E.U16 desc[UR14][R66.64], R72 ;  /* 0x0000004842004986 */ /* 0x0007e2000c10150e */
[----:B------:R-:W-:Y:S01]  /*5c80*/  ISETP.LT.AND P4, PT, R71, UR5, !P0 ;  /* 0x0000000547007c0c */ /* 0x000fe2000c781270 */
[----:B------:R-:W-:Y:S01]  /*5c90*/  ULDC UR5, c[0x0][0x22c] ;  /* 0x00008b0000057ab9 */ /* 0x000fe20000000800 */
[C---:B------:R-:W-:Y:S01]  /*5ca0*/  LEA.HI.X.SX32 R69, R70.reuse, R3, 0x1, P6 ;  /* 0x0000000346457211 */ /* 0x040fe200030f0eff */
[----:B------:R-:W-:Y:S01]  /*5cb0*/  VIADD R70, R70, UR4 ;  /* 0x0000000446467c36 */ /* 0x000fe20008000000 */
[----:B------:R-:W-:Y:S01]  /*5cc0*/  PRMT R71, R61, 0x7632, R71 ;  /* 0x000076323d477816 */ /* 0x000fe20000000047 */
[----:B------:R-:W1:Y:S01]  /*5cd0*/  LDS.128 R248, [R251] ;  /* 0x00000000fbf87984 */ /* 0x000e620000000c00 */
[----:B--2---:R-:W-:-:S02]  /*5ce0*/  VIADD R65, R0, 0x7 ;  /* 0x0000000700417836 */ /* 0x004fc40000000000 */
[CC--:B------:R-:W-:Y:S01]  /*5cf0*/  LEA R64, P6, R70.reuse, R2.reuse, 0x1 ;  /* 0x0000000246407211 */ /* 0x0c0fe200078c08ff */
[C---:B------:R-:W-:Y:S01]  /*5d00*/  VIADD R60, R70.reuse, UR4 ;  /* 0x00000004463c7c36 */ /* 0x040fe20008000000 */
[----:B------:R2:W-:Y:S01]  /*5d10*/  @P2 STG.E.U16 desc[UR14][R68.64], R61 ;  /* 0x0000003d44002986 */ /* 0x0005e2000c10150e */
[----:B------:R-:W-:Y:S01]  /*5d20*/  ISETP.LT.AND P2, PT, R65, UR5, !P0 ;  /* 0x0000000541007c0c */ /* 0x000fe2000c741270 */
[----:B------:R-:W-:Y:S01]  /*5d30*/  ULDC UR5, c[0x0][0x22c] ;  /* 0x00008b0000057ab9 */ /* 0x000fe20000000800 */
[----:B------:R-:W-:Y:S01]  /*5d40*/  LEA.HI.X.SX32 R65, R70, R3, 0x1, P6 ;  /* 0x0000000346417211 */ /* 0x000fe200030f0eff */
[----:B------:R-:W-:Y:S01]  /*5d50*/  VIADD R70, R0, 0x8 ;  /* 0x0000000800467836 */ /* 0x000fe20000000000 */
[----:B---3--:R-:W-:-:S03]  /*5d60*/  LEA R66, P6, R60, R2, 0x1 ;  /* 0x000000023c427211 */ /* 0x008fc600078c08ff */
[----:B------:R3:W-:Y:S01]  /*5d70*/  @P1 STG.E.U16 desc[UR14][R64.64], R71 ;  /* 0x0000004740001986 */ /* 0x0007e2000c10150e */
[CC--:B------:R-:W-:Y:S01]  /*5d80*/  LEA.HI.X.SX32 R67, R60.reuse, R3.reuse, 0x1, P6 ;  /* 0x000000033c437211 */ /* 0x0c0fe200030f0eff */
[----:B--2---:R-:W-:Y:S01]  /*5d90*/  VIADD R68, R60, UR4 ;  /* 0x000000043c447c36 */ /* 0x004fe20008000000 */
[----:B------:R-:W-:Y:S01]  /*5da0*/  ISETP.LT.AND P1, PT, R70, UR5, !P0 ;  /* 0x0000000546007c0c */ /* 0x000fe2000c721270 */
[----:B------:R-:W-:Y:S02]  /*5db0*/  VIADD R69, R0, 0x9 ;  /* 0x0000000900457836 */ /* 0x000fe40000000000 */
[----:B------:R2:W-:Y:S01]  /*5dc0*/  @P3 STG.E.U16 desc[UR14][R66.64], R62 ;  /* 0x0000003e42003986 */ /* 0x0005e2000c10150e */
[----:B------:R-:W-:Y:S01]  /*5dd0*/  ULDC UR5, c[0x0][0x22c] ;  /* 0x00008b0000057ab9 */ /* 0x000fe20000000800 */
[----:B------:R-:W-:Y:S02]  /*5de0*/  LEA R60, P6, R68, R2, 0x1 ;  /* 0x00000002443c7211 */ /* 0x000fe400078c08ff */
[----:B------:R-:W-:Y:S01]  /*5df0*/  ISETP.LT.AND P3, PT, R69, UR5, !P0 ;  /* 0x0000000545007c0c */ /* 0x000fe2000c761270 */
[----:B------:R-:W-:Y:S01]  /*5e00*/  VIADD R69, R0, 0xa ;  /* 0x0000000a00457836 */ /* 0x000fe20000000000 */
[C---:B------:R-:W-:Y:S01]  /*5e10*/  LEA.HI.X.SX32 R61, R68.reuse, R3, 0x1, P6 ;  /* 0x00000003443d7211 */ /* 0x040fe200030f0eff */
[----:B------:R-:W-:Y:S01]  /*5e20*/  VIADD R68, R68, UR4 ;  /* 0x0000000444447c36 */ /* 0x000fe20008000000 */
[----:B---3--:R-:W-:Y:S01]  /*5e30*/  PRMT R65, R62, 0x7632, R65 ;  /* 0x000076323e417816 */ /* 0x008fe20000000041 */
[----:B------:R-:W-:-:S02]  /*5e40*/  ULDC UR5, c[0x0][0x22c] ;  /* 0x00008b0000057ab9 */ /* 0x000fc40000000800 */
[C---:B--2---:R-:W-:Y:S02]  /*5e50*/  VIADD R62, R68.reuse, UR4 ;  /* 0x00000004443e7c36 */ /* 0x044fe40008000000 */
[----:B------:R2:W-:Y:S01]  /*5e60*/  @P5 STG.E.U16 desc[UR14][R60.64], R65 ;  /* 0x000000413c005986 */ /* 0x0005e2000c10150e */
[-C--:B------:R-:W-:Y:S01]  /*5e70*/  LEA R64, P5, R68, R2.reuse, 0x1 ;  /* 0x0000000244407211 */ /* 0x080fe200078a08ff */
[----:B------:R-:W-:Y:S01]  /*5e80*/  VIADD R67, R0, 0xb ;  /* 0x0000000b00437836 */ /* 0x000fe20000000000 */
[----:B------:R-:W-:Y:S02]  /*5e90*/  LEA R66, P6, R62, R2, 0x1 ;  /* 0x000000023e427211 */ /* 0x000fe400078c08ff */
[----:B--2---:R-:W-:Y:S01]  /*5ea0*/  LEA.HI.X.SX32 R65, R68, R3, 0x1, P5 ;  /* 0x0000000344417211 */ /* 0x004fe200028f0eff */
[----:B------:R-:W-:Y:S01]  /*5eb0*/  VIADD R61, R62, UR4 ;  /* 0x000000043e3d7c36 */ /* 0x000fe20008000000 */
[----:B------:R-:W-:Y:S01]  /*5ec0*/  ISETP.LT.AND P5, PT, R69, UR5, !P0 ;  /* 0x0000000545007c0c */ /* 0x000fe2000c7a1270 */
[----:B------:R-:W-:-:S02]  /*5ed0*/  ULDC UR5, c[0x0][0x22c] ;  /* 0x00008b0000057ab9 */ /* 0x000fc40000000800 */
[----:B------:R2:W-:Y:S01]  /*5ee0*/  @P4 STG.E.U16 desc[UR14][R64.64], R63 ;  /* 0x0000003f40004986 */ /* 0x0005e2000c10150e */
[----:B------:R-:W-:Y:S01]  /*5ef0*/  ISETP.LT.AND P4, PT, R67, UR5, !P0 ;  /* 0x0000000543007c0c */ /* 0x000fe2000c781270 */
[C---:B------:R-:W-:Y:S01]  /*5f00*/  VIADD R68, R61.reuse, UR4 ;  /* 0x000000043d447c36 */ /* 0x040fe20008000000 */
[-C--:B------:R-:W-:Y:S01]  /*5f10*/  LEA.HI.X.SX32 R67, R62, R3.reuse, 0x1, P6 ;  /* 0x000000033e437211 */ /* 0x080fe200030f0eff */
[----:B------:R-:W-:Y:S01]  /*5f20*/  VIADD R62, R0, 0xc ;  /* 0x0000000c003e7836 */ /* 0x000fe20000000000 */
[C---:B------:R-:W-:Y:S01]  /*5f30*/  LEA R60, P6, R61.reuse, R2, 0x1 ;  /* 0x000000023d3c7211 */ /* 0x040fe200078c08ff */
[----:B------:R-:W-:Y:S01]  /*5f40*/  ULDC UR5, c[0x0][0x22c] ;  /* 0x00008b0000057ab9 */ /* 0x000fe20000000800 */
[----:B------:R-:W-:Y:S02]  /*5f50*/  VIADD R69, R68, UR4 ;  /* 0x0000000444457c36 */ /* 0x000fe40008000000 */
[----:B------:R-:W-:Y:S02]  /*5f60*/  LEA.HI.X.SX32 R61, R61, R3, 0x1, P6 ;  /* 0x000000033d3d7211 */ /* 0x000fe400030f0eff */
[----:B--2---:R-:W-:Y:S01]  /*5f70*/  PRMT R65, R63, 0x7632, R65 ;  /* 0x000076323f417816 */ /* 0x004fe20000000041 */
[----:B------:R-:W-:-:S04]  /*5f80*/  VIADD R63, R0, 0xd ;  /* 0x0000000d003f7836 */ /* 0x000fc80000000000 */
[----:B------:R2:W-:Y:S01]  /*5f90*/  @P2 STG.E.U16 desc[UR14][R66.64], R65 ;  /* 0x0000004142002986 */ /* 0x0005e2000c10150e */
[----:B------:R-:W-:Y:S01]  /*5fa0*/  ISETP.LT.AND P2, PT, R62, UR5, !P0 ;  /* 0x000000053e007c0c */ /* 0x000fe2000c741270 */
[----:B------:R-:W-:Y:S01]  /*5fb0*/  ULDC UR5, c[0x0][0x22c] ;  /* 0x00008b0000057ab9 */ /* 0x000fe20000000800 */
[CC--:B------:R-:W-:Y:S01]  /*5fc0*/  LEA R62, P6, R68.reuse, R2.reuse, 0x1 ;  /* 0x00000002443e7211 */ /* 0x0c0fe200078c08ff */
[----:B------:R3:W-:Y:S01]  /*5fd0*/  @P1 STG.E.U16 desc[UR14][R60.64], R56 ;  /* 0x000000383c001986 */ /* 0x0007e2000c10150e */
[----:B------:R-:W-:Y:S01]  /*5fe0*/  ISETP.LT.AND P1, PT, R63, UR5, !P0 ;  /* 0x000000053f007c0c */ /* 0x000fe2000c721270 */
[----:B------:R-:W-:Y:S01]  /*5ff0*/  ULDC UR5, c[0x0][0x22c] ;  /* 0x00008b0000057ab9 */ /* 0x000fe20000000800 */
[----:B------:R-:W-:Y:S02]  /*6000*/  LEA.HI.X.SX32 R63, R68, R3, 0x1, P6 ;  /* 0x00000003443f7211 */ /* 0x000fe400030f0eff */
[----:B------:R-:W-:Y:S02]  /*6010*/  LEA R64, P6, R69, R2, 0x1 ;  /* 0x0000000245407211 */ /* 0x000fe400078c08ff */
[----:B------:R-:W-:Y:S01]  /*6020*/  PRMT R68, R57, 0x7632, R68 ;  /* 0x0000763239447816 */ /* 0x000fe20000000044 */
[----:B--2---:R-:W-:Y:S01]  /*6030*/  VIADD R66, R0, 0xe ;  /* 0x0000000e00427836 */ /* 0x004fe20000000000 */
[----:B------:R-:W-:-:S02]  /*6040*/  PRMT R67, R56, 0x7632, R67 ;  /* 0x0000763238437816 */ /* 0x000fc40000000043 */
[CC--:B------:R-:W-:Y:S01]  /*6050*/  LEA.HI.X.SX32 R65, R69.reuse, R3.reuse, 0x1, P6 ;  /* 0x0000000345417211 */ /* 0x0c0fe200030f0eff */
[----:B------:R-:W-:Y:S02]  /*6060*/  VIADD R69, R69, UR4 ;  /* 0x0000000445457c36 */ /* 0x000fe40008000000 */
[----:B---3--:R-:W-:Y:S01]  /*6070*/  VIADD R61, R0, 0xf ;  /* 0x0000000f003d7836 */ /* 0x008fe20000000000 */
[----:B------:R2:W-:Y:S01]  /*6080*/  @P3 STG.E.U16 desc[UR14][R62.64], R67 ;  /* 0x000000433e003986 */ /* 0x0005e2000c10150e */
[----:B------:R-:W-:Y:S01]  /*6090*/  ISETP.LT.AND P3, PT, R66, UR5, !P0 ;  /* 0x0000000542007c0c */ /* 0x000fe2000c761270 */
[C---:B------:R-:W-:Y:S01]  /*60a0*/  VIADD R56, R69.reuse, UR4 ;  /* 0x0000000445387c36 */ /* 0x040fe20008000000 */
[-C--:B------:R-:W-:Y:S01]  /*60b0*/  LEA R60, P6, R69, R2.reuse, 0x1 ;  /* 0x00000002453c7211 */ /* 0x080fe200078c08ff */
[----:B------:R-:W-:Y:S01]  /*60c0*/  ULDC UR5, c[0x0][0x22c] ;  /* 0x00008b0000057ab9 */ /* 0x000fe20000000800 */
[----:B------:R3:W-:Y:S01]  /*60d0*/  @P5 STG.E.U16 desc[UR14][R64.64], R57 ;  /* 0x0000003940005986 */ /* 0x0007e2000c10150e */
[----:B------:R-:W-:Y:S01]  /*60e0*/  ISETP.LT.AND P5, PT, R61, UR5, !P0 ;  /* 0x000000053d007c0c */ /* 0x000fe2000c7a1270 */
[----:B------:R-:W-:Y:S01]  /*60f0*/  VIADD R66, R0, 0x10 ;  /* 0x0000001000427836 */ /* 0x000fe20000000000 */
[----:B------:R-:W-:Y:S01]  /*6100*/  LEA.HI.X.SX32 R61, R69, R3, 0x1, P6 ;  /* 0x00000003453d7211 */ /* 0x000fe200030f0eff */
[----:B------:R-:W-:Y:S01]  /*6110*/  ULDC UR5, c[0x0][0x22c] ;  /* 0x00008b0000057ab9 */ /* 0x000fe20000000800 */
[----:B--2---:R-:W-:-:S03]  /*6120*/  LEA R62, P6, R56, R2, 0x1 ;  /* 0x00000002383e7211 */ /* 0x004fc600078c08ff */
[----:B------:R2:W-:Y:S01]  /*6130*/  @P4 STG.E.U16 desc[UR14][R60.64], R68 ;  /* 0x000000443c004986 */ /* 0x0005e2000c10150e */
[----:B------:R-:W-:Y:S01]  /*6140*/  ISETP.LT.AND P4, PT, R66, UR5, !P0 ;  /* 0x0000000542007c0c */ /* 0x000fe2000c781270 */
[----:B------:R-:W-:Y:S01]  /*6150*/  ULDC UR5, c[0x0][0x22c] ;  /* 0x00008b0000057ab9 */ /* 0x000fe20000000800 */
[CC--:B------:R-:W-:Y:S01]  /*6160*/  LEA.HI.X.SX32 R63, R56.reuse, R3.reuse, 0x1, P6 ;  /* 0x00000003383f7211 */ /* 0x0c0fe200030f0eff */
[----:B---3--:R-:W-:Y:S02]  /*6170*/  VIADD R64, R56, UR4 ;  /* 0x0000000438407c36 */ /* 0x008fe40008000000 */
[----:B------:R-:W-:Y:S02]  /*6180*/  VIADD R65, R0, 0x11 ;  /* 0x0000001100417836 */ /* 0x000fe40000000000 */
[----:B------:R3:W-:Y:S01]  /*6190*/  @P2 STG.E.U16 desc[UR14][R62.64], R58 ;  /* 0x0000003a3e002986 */ /* 0x0007e2000c10150e */
[----:B------:R-:W-:Y:S02]  /*61a0*/  LEA R56, P6, R64, R2, 0x1 ;  /* 0x0000000240387211 */ /* 0x000fe400078c08ff */
[----:B------:R-:W-:Y:S01]  /*61b0*/  ISETP.LT.AND P2, PT, R65, UR5, !P0 ;  /* 0x0000000541007c0c */ /* 0x000fe2000c741270 */
[----:B------:R-:W-:Y:S01]  /*61c0*/  VIADD R65, R0, 0x12 ;  /* 0x0000001200417836 */ /* 0x000fe20000000000 */
[C---:B------:R-:W-:Y:S01]  /*61d0*/  LEA.HI.X.SX32 R57, R64.reuse, R3, 0x1, P6 ;  /* 0x0000000340397211 */ /* 0x040fe200030f0eff */
[----:B------:R-:W-:Y:S01]  /*61e0*/  VIADD R64, R64, UR4 ;  /* 0x0000000440407c36 */ /* 0x000fe20008000000 */
[----:B--2---:R-:W-:Y:S01]  /*61f0*/  PRMT R61, R58, 0x7632, R61 ;  /* 0x000076323a3d7816 */ /* 0x004fe2000000003d */
[----:B------:R-:W-:-:S04]  /*6200*/  ULDC UR5, c[0x0][0x22c] ;  /* 0x00008b0000057ab9 */ /* 0x000fc80000000800 */
[----:B------:R2:W-:Y:S01]  /*6210*/  @P1 STG.E.U16 desc[UR14][R56.64], R61 ;  /* 0x0000003d38001986 */ /* 0x0005e2000c10150e */
[C---:B------:R-:W-:Y:S01]  /*6220*/  LEA R60, P1, R64.reuse, R2, 0x1 ;  /* 0x00000002403c7211 */ /* 0x040fe200078208ff */
[----:B---3--:R-:W-:Y:S02]  /*6230*/  VIADD R58, R64, UR4 ;  /* 0x00000004403a7c36 */ /* 0x008fe40008000000 */
[----:B------:R-:W-:-:S03]  /*6240*/  VIADD R63, R0, 0x13 ;  /* 0x00000013003f7836 */ /* 0x000fc60000000000 */
[-C--:B------:R-:W-:Y:S02]  /*6250*/  LEA R62, P6, R58, R2.reuse, 0x1 ;  /* 0x000000023a3e7211 */ /* 0x080fe400078c08ff */
[-C--:B--2---:R-:W-:Y:S01]  /*6260*/  LEA.HI.X.SX32 R61, R64, R3.reuse, 0x1, P1 ;  /* 0x00000003403d7211 */ /* 0x084fe200008f0eff */
[C---:B------:R-:W-:Y:S01]  /*6270*/  VIADD R57, R58.reuse, UR4 ;  /* 0x000000043a397c36 */ /* 0x040fe20008000000 */
[----:B------:R-:W-:Y:S01]  /*6280*/  ISETP.LT.AND P1, PT, R65, UR5, !P0 ;  /* 0x0000000541007c0c */ /* 0x000fe2000c721270 */
[----:B------:R-:W-:Y:S02]  /*6290*/  ULDC UR5, c[0x0][0x22c] ;  /* 0x00008b0000057ab9 */ /* 0x000fe40000000800 */
[----:B------:R2:W-:Y:S01]  /*62a0*/  @P3 STG.E.U16 desc[UR14][R60.64], R59 ;  /* 0x0000003b3c003986 */ /* 0x0005e2000c10150e */
[----:B------:R-:W-:Y:S01]  /*62b0*/  ISETP.LT.AND P3, PT, R63, UR5, !P0 ;  /* 0x000000053f007c0c */ /* 0x000fe2000c761270 */
[C---:B------:R-:W-:Y:S01]  /*62c0*/  VIADD R64, R57.reuse, UR4 ;  /* 0x0000000439407c36 */ /* 0x040fe20008000000 */
[----:B------:R-:W-:Y:S01]  /*62d0*/  LEA.HI.X.SX32 R63, R58, R3, 0x1, P6 ;  /* 0x000000033a3f7211 */ /* 0x000fe200030f0eff */
[----:B------:R-:W-:Y:S01]  /*62e0*/  VIADD R58, R0, 0x14 ;  /* 0x00000014003a7836 */ /* 0x000fe20000000000 */
[----:B------:R-:W-:Y:S01]  /*62f0*/  LEA R56, P6, R57, R2, 0x1 ;  /* 0x0000000239387211 */ /* 0x000fe200078c08ff */
[----:B------:R-:W-:Y:S01]  /*6300*/  ULDC UR5, c[0x0][0x22c] ;  /* 0x00008b0000057ab9 */ /* 0x000fe20000000800 */
[----:B------:R-:W-:-:S02]  /*6310*/  VIADD R65, R64, UR4 ;  /* 0x0000000440417c36 */ /* 0x000fc40008000000 */
        /* <DEDUP_REMOVED lines=127> */
[----:B----4-:R3:W-:Y:S01]  /*6b10*/  @P2 STG.E.U16 desc[UR14][R48.64], R16 ;  /* 0x0000001030002986 */ /* 0x0107e2000c10150e */
        /* <DEDUP_REMOVED lines=59> */
[----:B-----5:R3:W-:Y:S01]  /*6ed0*/  @P5 STG.E.U16 desc[UR14][R16.64], R12 ;  /* 0x0000000c10005986 */ /* 0x0207e2000c10150e */
        /* <DEDUP_REMOVED lines=148> */
[----:B------:R-:W-:Y:S01]  /*7820*/  LEA R4, P6, R12, R2, 0x1 ;  /* 0x000000020c047211 */ /* 0x000fe200078c08ff */
[C---:B------:R-:W-:Y:S01]  /*7830*/  VIADD R15, R0.reuse, 0x7f ;  /* 0x0000007f000f7836 */ /* 0x040fe20000000000 */
[----:B------:R-:W-:Y:S01]  /*7840*/  ISETP.LT.AND P5, PT, R13, UR5, !P0 ;  /* 0x000000050d007c0c */ /* 0x000fe2000c7a1270 */
[----:B------:R-:W-:Y:S01]  /*7850*/  VIADD R13, R0, 0x42 ;  /* 0x00000042000d7836 */ /* 0x000fe20000000000 */
[C---:B------:R-:W-:Y:S01]  /*7860*/  LEA.HI.X.SX32 R5, R12.reuse, R3, 0x1, P6 ;  /* 0x000000030c057211 */ /* 0x040fe200030f0eff */
[----:B------:R-:W-:Y:S01]  /*7870*/  VIADD R12, R12, UR4 ;  /* 0x000000040c0c7c36 */ /* 0x000fe20008000000 */
[----:B--2---:R-:W-:Y:S01]  /*7880*/  PRMT R9, R6, 0x7632, R9 ;  /* 0x0000763206097816 */ /* 0x004fe20000000009 */
[----:B------:R-:W-:Y:S01]  /*7890*/  ULDC UR5, c[0x0][0x22c] ;  /* 0x00008b0000057ab9 */ /* 0x000fe20000000800 */
[----:B------:R-:W-:-:S03]  /*78a0*/  VIADD R16, R0, 0x7e ;  /* 0x0000007e00107836 */ /* 0x000fc60000000000 */
        /* <DEDUP_REMOVED lines=27> */
[-C--:B------:R-:W-:Y:S01]  /*7a60*/  LEA.HI.X.SX32 R7, R12, R3.reuse, 0x1, P6 ;  /* 0x000000030c077211 */ /* 0x080fe200030f0eff */
[----:B------:R-:W-:Y:S01]  /*7a70*/  VIADD R12, R0, 0x48 ;  /* 0x00000048000c7836 */ /* 0x000fe20000000000 */
[C---:B------:R-:W-:Y:S02]  /*7a80*/  LEA R8, P6, R13.reuse, R2, 0x1 ;  /* 0x000000020d087211 */ /* 0x040fe400078c08ff */
[----:B--2---:R-:W-:Y:S01]  /*7a90*/  PRMT R11, R20, 0x7632, R11 ;  /* 0x00007632140b7816 */ /* 0x004fe2000000000b */
[----:B------:R-:W-:Y:S01]  /*7aa0*/  VIADD R10, R0, 0x46 ;  /* 0x00000046000a7836 */ /* 0x000fe20000000000 */
[C---:B------:R-:W-:Y:S01]  /*7ab0*/  LEA.HI.X.SX32 R9, R13.reuse, R3, 0x1, P6 ;  /* 0x000000030d097211 */ /* 0x040fe200030f0eff */
[----:B------:R-:W-:-:S02]  /*7ac0*/  VIADD R13, R13, UR4 ;  /* 0x000000040d0d7c36 */ /* 0x000fc40008000000 */
[----:B------:R2:W-:Y:S01]  /*7ad0*/  @P5 STG.E.U16 desc[UR14][R6.64], R11 ;  /* 0x0000000b06005986 */ /* 0x0005e2000c10150e */
[----:B---3--:R-:W-:Y:S01]  /*7ae0*/  VIADD R5, R0, 0x47 ;  /* 0x0000004700057836 */ /* 0x008fe20000000000 */
[----:B------:R-:W-:Y:S01]  /*7af0*/  ISETP.LT.AND P5, PT, R10, UR5, !P0 ;  /* 0x000000050a007c0c */ /* 0x000fe2000c7a1270 */
[C---:B------:R-:W-:Y:S01]  /*7b00*/  VIADD R10, R13.reuse, UR4 ;  /* 0x000000040d0a7c36 */ /* 0x040fe20008000000 */
[-C--:B------:R-:W-:Y:S01]  /*7b10*/  LEA R4, P6, R13, R2.reuse, 0x1 ;  /* 0x000000020d047211 */ /* 0x080fe200078c08ff */
[----:B------:R-:W-:Y:S01]  /*7b20*/  ULDC UR5, c[0x0][0x22c] ;  /* 0x00008b0000057ab9 */ /* 0x000fe20000000800 */
[----:B------:R3:W-:Y:S01]  /*7b30*/  @P4 STG.E.U16 desc[UR14][R8.64], R21 ;  /* 0x0000001508004986 */ /* 0x0007e2000c10150e */
[----:B------:R-:W-:Y:S01]  /*7b40*/  ISETP.LT.AND P4, PT, R5, UR5, !P0 ;  /* 0x0000000505007c0c */ /* 0x000fe2000c781270 */
[----:B------:R-:W-:Y:S01]  /*7b50*/  ULDC UR5, c[0x0][0x22c] ;  /* 0x00008b0000057ab9 */ /* 0x000fe20000000800 */
[----:B------:R-:W-:Y:S02]  /*7b60*/  LEA.HI.X.SX32 R5, R13, R3, 0x1, P6 ;  /* 0x000000030d057211 */ /* 0x000fe400030f0eff */
[C---:B--2---:R-:W-:Y:S01]  /*7b70*/  LEA R6, P6, R10.reuse, R2, 0x1 ;  /* 0x000000020a067211 */ /* 0x044fe200078c08ff */
[----:B------:R-:W-:-:S03]  /*7b80*/  VIADD R11, R10, UR4 ;  /* 0x000000040a0b7c36 */ /* 0x000fc60008000000 */
[----:B------:R-:W-:Y:S01]  /*7b90*/  LEA.HI.X.SX32 R7, R10, R3, 0x1, P6 ;  /* 0x000000030a077211 */ /* 0x000fe200030f0eff */
[----:B------:R-:W-:Y:S01]  /*7ba0*/  VIADD R10, R0, 0x49 ;  /* 0x00000049000a7836 */ /* 0x000fe20000000000 */
[----:B---3--:R-:W-:Y:S02]  /*7bb0*/  PRMT R9, R21, 0x7632, R9 ;  /* 0x0000763215097816 */ /* 0x008fe40000000009 */
[----:B------:R-:W-:-:S03]  /*7bc0*/  LEA R8, P6, R11, R2, 0x1 ;  /* 0x000000020b087211 */ /* 0x000fc600078c08ff */
[----:B------:R2:W-:Y:S01]  /*7bd0*/  @P2 STG.E.U16 desc[UR14][R4.64], R9 ;  /* 0x0000000904002986 */ /* 0x0005e2000c10150e */
[----:B------:R-:W-:Y:S01]  /*7be0*/  ISETP.LT.AND P2, PT, R12, UR5, !P0 ;  /* 0x000000050c007c0c */ /* 0x000fe2000c741270 */
[----:B------:R-:W-:Y:S01]  /*7bf0*/  ULDC UR5, c[0x0][0x22c] ;  /* 0x00008b0000057ab9 */ /* 0x000fe20000000800 */
[----:B------:R-:W-:Y:S01]  /*7c00*/  PRMT R12, R23, 0x7632, R12 ;  /* 0x00007632170c7816 */ /* 0x000fe2000000000c */
[----:B------:R3:W-:Y:S01]  /*7c10*/  @P1 STG.E.U16 desc[UR14][R6.64], R22 ;  /* 0x0000001606001986 */ /* 0x0007e2000c10150e */
[----:B------:R-:W-:Y:S01]  /*7c20*/  ISETP.LT.AND P1, PT, R10, UR5, !P0 ;  /* 0x000000050a007c0c */ /* 0x000fe2000c721270 */
[----:B------:R-:W-:Y:S01]  /*7c30*/  VIADD R10, R0, 0x4a ;  /* 0x0000004a000a7836 */ /* 0x000fe20000000000 */
[----:B------:R-:W-:Y:S01]  /*7c40*/  ULDC UR5, c[0x0][0x22c] ;  /* 0x00008b0000057ab9 */ /* 0x000fe20000000800 */
[C---:B--2---:R-:W-:Y:S01]  /*7c50*/  LEA.HI.X.SX32 R9, R11.reuse, R3, 0x1, P6 ;  /* 0x000000030b097211 */ /* 0x044fe200030f0eff */
[----:B------:R-:W-:Y:S01]  /*7c60*/  VIADD R11, R11, UR4 ;  /* 0x000000040b0b7c36 */ /* 0x000fe20008000000 */
[----:B------:R-:W-:-:S03]  /*7c70*/  PRMT R5, R22, 0x7632, R5 ;  /* 0x0000763216057816 */ /* 0x000fc60000000005 */
[C---:B---3--:R-:W-:Y:S02]  /*7c80*/  VIADD R7, R11.reuse, UR4 ;  /* 0x000000040b077c36 */ /* 0x048fe40008000000 */
[----:B------:R2:W-:Y:S01]  /*7c90*/  @P3 STG.E.U16 desc[UR14][R8.64], R5 ;  /* 0x0000000508003986 */ /* 0x0005e2000c10150e */
[-C--:B------:R-:W-:Y:S02]  /*7ca0*/  LEA R4, P3, R11, R2.reuse, 0x1 ;  /* 0x000000020b047211 */ /* 0x080fe400078608ff */
[----:B------:R-:W-:Y:S02]  /*7cb0*/  LEA R6, P6, R7, R2, 0x1 ;  /* 0x0000000207067211 */ /* 0x000fe400078c08ff */
[-C--:B--2---:R-:W-:Y:S01]  /*7cc0*/  LEA.HI.X.SX32 R5, R11, R3.reuse, 0x1, P3 ;  /* 0x000000030b057211 */ /* 0x084fe200018f0eff */
[C---:B------:R-:W-:Y:S01]  /*7cd0*/  VIADD R9, R7.reuse, UR4 ;  /* 0x0000000407097c36 */ /* 0x040fe20008000000 */
[----:B------:R-:W-:Y:S01]  /*7ce0*/  ISETP.LT.AND P3, PT, R10, UR5, !P0 ;  /* 0x000000050a007c0c */ /* 0x000fe2000c761270 */
[----:B------:R-:W-:Y:S01]  /*7cf0*/  VIADD R10, R0, 0x4b ;  /* 0x0000004b000a7836 */ /* 0x000fe20000000000 */
[----:B------:R-:W-:Y:S01]  /*7d00*/  ULDC UR5, c[0x0][0x22c] ;  /* 0x00008b0000057ab9 */ /* 0x000fe20000000800 */
[----:B------:R2:W-:Y:S01]  /*7d10*/  @P5 STG.E.U16 desc[UR14][R4.64], R23 ;  /* 0x0000001704005986 */ /* 0x0005e2000c10150e */
[----:B------:R-:W-:-:S02]  /*7d20*/  LEA.HI.X.SX32 R7, R7, R3, 0x1, P6 ;  /* 0x0000000307077211 */ /* 0x000fc400030f0eff */
[----:B------:R-:W-:Y:S01]  /*7d30*/  ISETP.LT.AND P5, PT, R10, UR5, !P0 ;  /* 0x000000050a007c0c */ /* 0x000fe2000c7a1270 */
[----:B------:R-:W-:Y:S01]  /*7d40*/  VIADD R10, R0, 0x4c ;  /* 0x0000004c000a7836 */ /* 0x000fe20000000000 */
[----:B------:R-:W-:Y:S01]  /*7d50*/  ULDC UR5, c[0x0][0x22c] ;  /* 0x00008b0000057ab9 */ /* 0x000fe20000000800 */
[CC--:B------:R-:W-:Y:S01]  /*7d60*/  LEA R8, P6, R9.reuse, R2.reuse, 0x1 ;  /* 0x0000000209087211 */ /* 0x0c0fe200078c08ff */
[----:B------:R3:W-:Y:S02]  /*7d70*/  @P4 STG.E.U16 desc[UR14][R6.64], R12 ;  /* 0x0000000c06004986 */ /* 0x0007e4000c10150e */
[----:B------:R-:W-:Y:S01]  /*7d80*/  ISETP.LT.AND P4, PT, R10, UR5, !P0 ;  /* 0x000000050a007c0c */ /* 0x000fe2000c781270 */
[C---:B------:R-:W-:Y:S01]  /*7d90*/  VIADD R10, R9.reuse, UR4 ;  /* 0x00000004090a7c36 */ /* 0x040fe20008000000 */
[-C--:B------:R-:W-:Y:S01]  /*7da0*/  LEA.HI.X.SX32 R9, R9, R3.reuse, 0x1, P6 ;  /* 0x0000000309097211 */ /* 0x080fe200030f0eff */
[----:B--2---:R-:W-:Y:S01]  /*7db0*/  VIADD R5, R0, 0x4d ;  /* 0x0000004d00057836 */ /* 0x004fe20000000000 */
[----:B------:R-:W-:Y:S01]  /*7dc0*/  ULDC UR5, c[0x0][0x22c] ;  /* 0x00008b0000057ab9 */ /* 0x000fe20000000800 */
[C---:B------:R-:W-:Y:S01]  /*7dd0*/  VIADD R11, R10.reuse, UR4 ;  /* 0x000000040a0b7c36 */ /* 0x040fe20008000000 */
[CC--:B------:R-:W-:Y:S01]  /*7de0*/  LEA R4, P6, R10.reuse, R2.reuse, 0x1 ;  /* 0x000000020a047211 */ /* 0x0c0fe200078c08ff */
[----:B------:R2:W-:Y:S01]  /*7df0*/  @P2 STG.E.U16 desc[UR14][R8.64], R24 ;  /* 0x0000001808002986 */ /* 0x0005e2000c10150e */
[----:B------:R-:W-:Y:S01]  /*7e00*/  ISETP.LT.AND P2, PT, R5, UR5, !P0 ;  /* 0x0000000505007c0c */ /* 0x000fe2000c741270 */
[----:B------:R-:W-:Y:S01]  /*7e10*/  ULDC UR5, c[0x0][0x22c] ;  /* 0x00008b0000057ab9 */ /* 0x000fe20000000800 */
[----:B------:R-:W-:Y:S01]  /*7e20*/  LEA.HI.X.SX32 R5, R10, R3, 0x1, P6 ;  /* 0x000000030a057211 */ /* 0x000fe200030f0eff */
[----:B------:R-:W-:Y:S01]  /*7e30*/  VIADD R10, R0, 0x4e ;  /* 0x0000004e000a7836 */ /* 0x000fe20000000000 */
[----:B---3--:R-:W-:-:S02]  /*7e40*/  LEA R6, P6, R11, R2, 0x1 ;  /* 0x000000020b067211 */ /* 0x008fc400078c08ff */
[----:B------:R-:W-:Y:S02]  /*7e50*/  PRMT R12, R24, 0x7632, R12 ;  /* 0x00007632180c7816 */ /* 0x000fe4000000000c */
[CC--:B------:R-:W-:Y:S01]  /*7e60*/  LEA.HI.X.SX32 R7, R11.reuse, R3.reuse, 0x1, P6 ;  /* 0x000000030b077211 */ /* 0x0c0fe200030f0eff */
[----:B------:R-:W-:Y:S02]  /*7e70*/  VIADD R11, R11, UR4 ;  /* 0x000000040b0b7c36 */ /* 0x000fe40008000000 */
[----:B--2---:R-:W-:Y:S01]  /*7e80*/  VIADD R9, R0, 0x4f ;  /* 0x0000004f00097836 */ /* 0x004fe20000000000 */
[----:B------:R2:W-:Y:S01]  /*7e90*/  @P1 STG.E.U16 desc[UR14][R4.64], R12 ;  /* 0x0000000c04001986 */ /* 0x0005e2000c10150e */
[----:B------:R-:W-:Y:S01]  /*7ea0*/  ISETP.LT.AND P1, PT, R10, UR5, !P0 ;  /* 0x000000050a007c0c */ /* 0x000fe2000c721270 */
[----:B------:R-:W-:Y:S01]  /*7eb0*/  ULDC UR5, c[0x0][0x22c] ;  /* 0x00008b0000057ab9 */ /* 0x000fe20000000800 */
[CC--:B------:R-:W-:Y:S01]  /*7ec0*/  LEA R8, P6, R11.reuse, R2.reuse, 0x1 ;  /* 0x000000020b087211 */ /* 0x0c0fe200078c08ff */
[----:B------:R-:W-:Y:S01]  /*7ed0*/  VIADD R10, R11, UR4 ;  /* 0x000000040b0a7c36 */ /* 0x000fe20008000000 */
[----:B------:R3:W-:Y:S01]  /*7ee0*/  @P3 STG.E.U16 desc[UR14][R6.64], R25 ;  /* 0x0000001906003986 */ /* 0x0007e2000c10150e */
[----:B------:R-:W-:Y:S01]  /*7ef0*/  ISETP.LT.AND P3, PT, R9, UR5, !P0 ;  /* 0x0000000509007c0c */ /* 0x000fe2000c761270 */
[----:B------:R-:W-:Y:S01]  /*7f00*/  ULDC UR5, c[0x0][0x22c] ;  /* 0x00008b0000057ab9 */ /* 0x000fe20000000800 */
[----:B------:R-:W-:Y:S01]  /*7f10*/  LEA.HI.X.SX32 R9, R11, R3, 0x1, P6 ;  /* 0x000000030b097211 */ /* 0x000fe200030f0eff */
[C---:B------:R-:W-:Y:S01]  /*7f20*/  VIADD R11, R10.reuse, UR4 ;  /* 0x000000040a0b7c36 */ /* 0x040fe20008000000 */
[----:B--2---:R-:W-:Y:S01]  /*7f30*/  LEA R4, P6, R10, R2, 0x1 ;  /* 0x000000020a047211 */ /* 0x004fe200078c08ff */
[----:B------:R-:W-:-:S03]  /*7f40*/  VIADD R12, R0, 0x50 ;  /* 0x00000050000c7836 */ /* 0x000fc60000000000 */
[----:B------:R-:W-:Y:S01]  /*7f50*/  LEA.HI.X.SX32 R5, R10, R3, 0x1, P6 ;  /* 0x000000030a057211 */ /* 0x000fe200030f0eff */
[----:B------:R-:W-:Y:S01]  /*7f60*/  VIADD R10, R0, 0x51 ;  /* 0x00000051000a7836 */ /* 0x000fe20000000000 */
[----:B---3--:R-:W-:Y:S02]  /*7f70*/  PRMT R7, R25, 0x7632, R7 ;  /* 0x0000763219077816 */ /* 0x008fe40000000007 */
[----:B------:R-:W-:Y:S01]  /*7f80*/  ISETP.LT.AND P6, PT, R12, UR5, !P0 ;  /* 0x000000050c007c0c */ /* 0x000fe2000c7c1270 */
[----:B------:R-:W-:Y:S01]  /*7f90*/  ULDC UR5, c[0x0][0x22c] ;  /* 0x00008b0000057ab9 */ /* 0x000fe20000000800 */
[----:B------:R-:W-:Y:S01]  /*7fa0*/  VIADD R12, R0, 0x52 ;  /* 0x00000052000c7836 */ /* 0x000fe20000000000 */
[----:B------:R2:W-:Y:S01]  /*7fb0*/  @P5 STG.E.U16 desc[UR14][R8.64], R7 ;  /* 0x0000000708005986 */ /* 0x0005e2000c10150e */
[----:B------:R-:W-:-:S03]  /*7fc0*/  LEA R6, P5, R11, R2, 0x1 ;  /* 0x000000020b067211 */ /* 0x000fc600078a08ff */
[----:B------:R3:W-:Y:S01]  /*7fd0*/  @P4 STG.E.U16 desc[UR14][R4.64], R26 ;  /* 0x0000001a04004986 */ /* 0x0007e2000c10150e */
[C---:B--2---:R-:W-:Y:S01]  /*7fe0*/  LEA.HI.X.SX32 R7, R11.reuse, R3, 0x1, P5 ;  /* 0x000000030b077211 */ /* 0x044fe200028f0eff */
[----:B------:R-:W-:Y:S01]  /*7ff0*/  VIADD R11, R11, UR4 ;  /* 0x000000040b0b7c36 */ /* 0x000fe20008000000 */
[----:B------:R-:W-:Y:S02]  /*8000*/  PRMT R9, R26, 0x7632, R9 ;  /* 0x000076321a097816 */ /* 0x000fe40000000009 */
[----:B------:R-:W-:Y:S01]  /*8010*/  ISETP.LT.AND P5, PT, R10, UR5, !P0 ;  /* 0x000000050a007c0c */ /* 0x000fe2000c7a1270 */
[C---:B------:R-:W-:Y:S01]  /*8020*/  VIADD R10, R11.reuse, UR4 ;  /* 0x000000040b0a7c36 */ /* 0x040fe20008000000 */
[----:B------:R-:W-:Y:S01]  /*8030*/  ULDC UR5, c[0x0][0x22c] ;  /* 0x00008b0000057ab9 */ /* 0x000fe20000000800 */
[----:B------:R2:W-:Y:S01]  /*8040*/  @P2 STG.E.U16 desc[UR14][R6.64], R9 ;  /* 0x0000000906002986 */ /* 0x0005e2000c10150e */
[-C--:B------:R-:W-:Y:S01]  /*8050*/  LEA R8, P2, R11, R2.reuse, 0x1 ;  /* 0x000000020b087211 */ /* 0x080fe200078408ff */
[----:B---3--:R-:W-:Y:S01]  /*8060*/  VIADD R5, R0, 0x53 ;  /* 0x0000005300057836 */ /* 0x008fe20000000000 */
[----:B------:R-:W-:-:S02]  /*8070*/  LEA R4, P4, R10, R2, 0x1 ;  /* 0x000000020a047211 */ /* 0x000fc400078808ff */
[-C--:B--2---:R-:W-:Y:S01]  /*8080*/  LEA.HI.X.SX32 R9, R11, R3.reuse, 0x1, P2 ;  /* 0x000000030b097211 */ /* 0x084fe200010f0eff */
[----:B------:R-:W-:Y:S01]  /*8090*/  VIADD R6, R0, 0x54 ;  /* 0x0000005400067836 */ /* 0x000fe20000000000 */
[----:B------:R-:W-:Y:S01]  /*80a0*/  ISETP.LT.AND P2, PT, R12, UR5, !P0 ;  /* 0x000000050c007c0c */ /* 0x000fe2000c741270 */
[----:B------:R-:W-:Y:S01]  /*80b0*/  ULDC UR5, c[0x0][0x22c] ;  /* 0x00008b0000057ab9 */ /* 0x000fe20000000800 */
[----:B------:R-:W-:Y:S01]  /*80c0*/  PRMT R7, R27, 0x7632, R7 ;  /* 0x000076321b077816 */ /* 0x000fe20000000007 */
[----:B------:R-:W-:Y:S01]  /*80d0*/  @P1 STG.E.U16 desc[UR14][R8.64], R27 ;  /* 0x0000001b08001986 */ /* 0x000fe2000c10150e */
[----:B------:R-:W-:Y:S01]  /*80e0*/  ISETP.LT.AND P1, PT, R5, UR5, !P0 ;  /* 0x0000000505007c0c */ /* 0x000fe2000c721270 */
[----:B------:R-:W-:Y:S01]  /*80f0*/  ULDC UR5, c[0x0][0x22c] ;  /* 0x00008b0000057ab9 */ /* 0x000fe20000000800 */
[C---:B------:R-:W-:Y:S01]  /*8100*/  LEA.HI.X.SX32 R5, R10.reuse, R3, 0x1, P4 ;  /* 0x000000030a057211 */ /* 0x040fe200020f0eff */
[----:B------:R-:W-:Y:S01]  /*8110*/  VIADD R10, R10, UR4 ;  /* 0x000000040a0a7c36 */ /* 0x000fe20008000000 */
[----:B------:R-:W-:Y:S01]  /*8120*/  ISETP.LT.AND P4, PT, R6, UR5, !P0 ;  /* 0x0000000506007c0c */ /* 0x000fe2000c781270 */
[----:B------:R-:W-:Y:S01]  /*8130*/  VIADD R12, R0, 0x55 ;  /* 0x00000055000c7836 */ /* 0x000fe20000000000 */
[----:B------:R-:W-:Y:S01]  /*8140*/  ULDC UR5, c[0x0][0x22c] ;  /* 0x00008b0000057ab9 */ /* 0x000fe20000000800 */
[----:B------:R2:W-:Y:S01]  /*8150*/  @P3 STG.E.U16 desc[UR14][R4.64], R7 ;  /* 0x0000000704003986 */ /* 0x0005e2000c10150e */
[C---:B------:R-:W-:Y:S01]  /*8160*/  LEA R6, P3, R10.reuse, R2, 0x1 ;  /* 0x000000020a067211 */ /* 0x040fe200078608ff */
[----:B------:R-:W-:Y:S01]  /*8170*/  VIADD R11, R10, UR4 ;  /* 0x000000040a0b7c36 */ /* 0x000fe20008000000 */
[----:B------:R-:W-:-:S02]  /*8180*/  ULDC UR4, c[0x0][0x248] ;  /* 0x0000920000047ab9 */ /* 0x000fc40000000800 */
[-C--:B--2---:R-:W-:Y:S01]  /*8190*/  LEA.HI.X.SX32 R7, R10, R3.reuse, 0x1, P3 ;  /* 0x000000030a077211 */ /* 0x084fe200018f0eff */
[C---:B------:R-:W-:Y:S01]  /*81a0*/  VIADD R10, R11.reuse, UR4 ;  /* 0x000000040b0a7c36 */ /* 0x040fe20008000000 */
[CC--:B------:R-:W-:Y:S01]  /*81b0*/  LEA R8, P3, R11.reuse, R2.reuse, 0x1 ;  /* 0x000000020b087211 */ /* 0x0c0fe200078608ff */
[----:B------:R-:W-:Y:S01]  /*81c0*/  ULDC UR4, c[0x0][0x248] ;  /* 0x0000920000047ab9 */ /* 0x000fe20000000800 */
[----:B0-----:R-:W-:Y:S01]  /*81d0*/  PRMT R5, R28, 0x7632, R5 ;  /* 0x000076321c057816 */ /* 0x001fe20000000005 */
[----:B------:R-:W-:Y:S01]  /*81e0*/  @P6 STG.E.U16 desc[UR14][R6.64], R28 ;  /* 0x0000001c06006986 */ /* 0x000fe2000c10150e */
[----:B------:R-:W-:Y:S01]  /*81f0*/  LEA.HI.X.SX32 R9, R11, R3, 0x1, P3 ;  /* 0x000000030b097211 */ /* 0x000fe200018f0eff */
[----:B------:R-:W-:Y:S01]  /*8200*/  VIADD R11, R0, 0x56 ;  /* 0x00000056000b7836 */ /* 0x000fe20000000000 */
[----:B------:R-:W-:Y:S02]  /*8210*/  LEA R4, P6, R10, R2, 0x1 ;  /* 0x000000020a047211 */ /* 0x000fe400078c08ff */
[----:B------:R-:W-:Y:S01]  /*8220*/  ISETP.LT.AND P3, PT, R12, UR5, !P0 ;  /* 0x000000050c007c0c */ /* 0x000fe2000c761270 */
[----:B------:R0:W-:Y:S01]  /*8230*/  @P5 STG.E.U16 desc[UR14][R8.64], R5 ;  /* 0x0000000508005986 */ /* 0x0001e2000c10150e */
[----:B------:R-:W-:Y:S01]  /*8240*/  ULDC UR5, c[0x0][0x22c] ;  /* 0x00008b0000057ab9 */ /* 0x000fe20000000800 */
[----:B-1----:R-:W-:-:S02]  /*8250*/  PRMT R12, R47, 0x7632, R12 ;  /* 0x000076322f0c7816 */ /* 0x002fc4000000000c */
[----:B------:R-:W-:Y:S01]  /*8260*/  ISETP.LT.AND P5, PT, R11, UR5, !P0 ;  /* 0x000000050b007c0c */ /* 0x000fe2000c7a1270 */
[----:B------:R-:W-:Y:S01]  /*8270*/  ULDC UR5, c[0x0][0x22c] ;  /* 0x00008b0000057ab9 */ /* 0x000fe20000000800 */
[C---:B0-----:R-:W-:Y:S01]  /*8280*/  LEA.HI.X.SX32 R5, R10.reuse, R3, 0x1, P6 ;  /* 0x000000030a057211 */ /* 0x041fe200030f0eff */
[----:B------:R-:W-:Y:S01]  /*8290*/  VIADD R10, R10, UR4 ;  /* 0x000000040a0a7c36 */ /* 0x000fe20008000000 */
[----:B------:R-:W-:Y:S01]  /*82a0*/  ULDC UR4, c[0x0][0x248] ;  /* 0x0000920000047ab9 */ /* 0x000fe20000000800 */
[----:B------:R-:W-:Y:S01]  /*82b0*/  VIADD R8, R0, 0x57 ;  /* 0x0000005700087836 */ /* 0x000fe20000000000 */
[----:B------:R-:W-:Y:S01]  /*82c0*/  PRMT R9, R29, 0x7632, R9 ;  /* 0x000076321d097816 */ /* 0x000fe20000000009 */
[----:B------:R0:W-:Y:S01]  /*82d0*/  @P2 STG.E.U16 desc[UR14][R4.64], R29 ;  /* 0x0000001d04002986 */ /* 0x0001e2000c10150e */
[C---:B------:R-:W-:Y:S01]  /*82e0*/  LEA R6, P2, R10.reuse, R2, 0x1 ;  /* 0x000000020a067211 */ /* 0x040fe200078408ff */
[----:B------:R-:W-:Y:S01]  /*82f0*/  VIADD R11, R10, UR4 ;  /* 0x000000040a0b7c36 */ /* 0x000fe20008000000 */
[----:B------:R-:W-:-:S02]  /*8300*/  ULDC UR4, c[0x0][0x22c] ;  /* 0x00008b0000047ab9 */ /* 0x000fc40000000800 */
[-C--:B------:R-:W-:Y:S01]  /*8310*/  LEA.HI.X.SX32 R7, R10, R3.reuse, 0x1, P2 ;  /* 0x000000030a077211 */ /* 0x080fe200010f0eff */
[----:B------:R-:W-:Y:S01]  /*8320*/  VIADD R10, R0, 0x58 ;  /* 0x00000058000a7836 */ /* 0x000fe20000000000 */
[----:B------:R-:W-:Y:S01]  /*8330*/  ISETP.LT.AND P2, PT, R8, UR5, !P0 ;  /* 0x0000000508007c0c */ /* 0x000fe2000c741270 */
[----:B------:R-:W-:Y:S01]  /*8340*/  ULDC UR5, c[0x0][0x22c] ;  /* 0x00008b0000057ab9 */ /* 0x000fe20000000800 */
[CC--:B------:R-:W-:Y:S01]  /*8350*/  LEA R8, P6, R11.reuse, R2.reuse, 0x1 ;  /* 0x000000020b087211 */ /* 0x0c0fe200078c08ff */
[----:B------:R1:W-:Y:S01]  /*8360*/  @P1 STG.E.U16 desc[UR14][R6.64], R9 ;  /* 0x0000000906001986 */ /* 0x0003e2000c10150e */
[----:B------:R-:W-:Y:S01]  /*8370*/  ISETP.LT.AND P1, PT, R10, UR4, !P0 ;  /* 0x000000040a007c0c */ /* 0x000fe2000c721270 */
[----:B------:R-:W-:Y:S01]  /*8380*/  ULDC UR4, c[0x0][0x248] ;  /* 0x0000920000047ab9 */ /* 0x000fe20000000800 */
[----:B0-----:R-:W-:Y:S01]  /*8390*/  VIADD R5, R0, 0x59 ;  /* 0x0000005900057836 */ /* 0x001fe20000000000 */
[C---:B-1----:R-:W-:Y:S01]  /*83a0*/  LEA.HI.X.SX32 R9, R11.reuse, R3, 0x1, P6 ;  /* 0x000000030b097211 */ /* 0x042fe200030f0eff */
[----:B------:R-:W-:Y:S01]  /*83b0*/  VIADD R11, R11, UR4 ;  /* 0x000000040b0b7c36 */ /* 0x000fe20008000000 */
[----:B------:R-:W-:Y:S01]  /*83c0*/  ULDC UR4, c[0x0][0x22c] ;  /* 0x00008b0000047ab9 */ /* 0x000fe20000000800 */
[----:B------:R-:W-:Y:S01]  /*83d0*/  PRMT R7, R30, 0x7632, R7 ;  /* 0x000076321e077816 */ /* 0x000fe20000000007 */
[----:B------:R-:W-:Y:S01]  /*83e0*/  VIADD R6, R0, 0x5a ;  /* 0x0000005a00067836 */ /* 0x000fe20000000000 */
[----:B------:R0:W-:Y:S01]  /*83f0*/  @P4 STG.E.U16 desc[UR14][R8.64], R30 ;  /* 0x0000001e08004986 */ /* 0x0001e2000c10150e */
[----:B------:R-:W-:-:S02]  /*8400*/  LEA R4, P6, R11, R2, 0x1 ;  /* 0x000000020b047211 */ /* 0x000fc400078c08ff */
[----:B------:R-:W-:Y:S01]  /*8410*/  ISETP.LT.AND P4, PT, R5, UR4, !P0 ;  /* 0x0000000405007c0c */ /* 0x000fe2000c781270 */
[----:B------:R-:W-:Y:S01]  /*8420*/  ULDC UR4, c[0x0][0x248] ;  /* 0x0000920000047ab9 */ /* 0x000fe20000000800 */
[C---:B------:R-:W-:Y:S01]  /*8430*/  LEA.HI.X.SX32 R5, R11.reuse, R3, 0x1, P6 ;  /* 0x000000030b057211 */ /* 0x040fe200030f0eff */
[----:B------:R-:W-:Y:S01]  /*8440*/  VIADD R11, R11, UR4 ;  /* 0x000000040b0b7c36 */ /* 0x000fe20008000000 */
[----:B------:R-:W-:Y:S01]  /*8450*/  ULDC UR4, c[0x0][0x248] ;  /* 0x0000920000047ab9 */ /* 0x000fe20000000800 */
[----:B------:R-:W-:Y:S01]  /*8460*/  ISETP.LT.AND P6, PT, R6, UR5, !P0 ;  /* 0x0000000506007c0c */ /* 0x000fe2000c7c1270 */
[----:B------:R-:W-:Y:S01]  /*8470*/  ULDC UR5, c[0x0][0x248] ;  /* 0x0000920000057ab9 */ /* 0x000fe20000000800 */
[----:B------:R1:W-:Y:S01]  /*8480*/  @P3 STG.E.U16 desc[UR14][R4.64], R7 ;  /* 0x0000000704003986 */ /* 0x0003e2000c10150e */
[C---:B------:R-:W-:Y:S01]  /*8490*/  LEA R6, P3, R11.reuse, R2, 0x1 ;  /* 0x000000020b067211 */ /* 0x040fe200078608ff */
[----:B0-----:R-:W-:Y:S01]  /*84a0*/  VIADD R9, R11, UR4 ;  /* 0x000000040b097c36 */ /* 0x001fe20008000000 */
[----:B------:R-:W-:-:S03]  /*84b0*/  ULDC UR4, c[0x0][0x22c] ;  /* 0x00008b0000047ab9 */ /* 0x000fc60000000800 */
[----:B------:R-:W-:Y:S01]  /*84c0*/  VIADD R10, R9, UR5 ;  /* 0x00000005090a7c36 */ /* 0x000fe20008000000 */
[----:B------:R-:W-:Y:S01]  /*84d0*/  ULDC UR5, c[0x0][0x22c] ;  /* 0x00008b0000057ab9 */ /* 0x000fe20000000800 */
[-C--:B-1----:R-:W-:Y:S01]  /*84e0*/  LEA.HI.X.SX32 R7, R11, R3.reuse, 0x1, P3 ;  /* 0x000000030b077211 */ /* 0x082fe200018f0eff */
[C---:B------:R-:W-:Y:S01]  /*84f0*/  VIADD R11, R0.reuse, 0x5b ;  /* 0x0000005b000b7836 */ /* 0x040fe20000000000 */
[-C--:B------:R-:W-:Y:S02]  /*8500*/  LEA R8, P3, R9, R2.reuse, 0x1 ;  /* 0x0000000209087211 */ /* 0x080fe400078608ff */
[----:B------:R-:W-:Y:S01]  /*8510*/  PRMT R5, R31, 0x7632, R5 ;  /* 0x000076321f057816 */ /* 0x000fe20000000005 */
[----:B------:R-:W-:Y:S01]  /*8520*/  @P5 STG.E.U16 desc[UR14][R6.64], R31 ;  /* 0x0000001f06005986 */ /* 0x000fe2000c10150e */
[----:B------:R-:W-:Y:S02]  /*8530*/  LEA.HI.X.SX32 R9, R9, R3, 0x1, P3 ;  /* 0x0000000309097211 */ /* 0x000fe400018f0eff */
[----:B------:R-:W-:Y:S01]  /*8540*/  ISETP.LT.AND P5, PT, R11, UR4, !P0 ;  /* 0x000000040b007c0c */ /* 0x000fe2000c7a1270 */
[----:B------:R-:W-:Y:S01]  /*8550*/  VIADD R11, R0, 0x5c ;  /* 0x0000005c000b7836 */ /* 0x000fe20000000000 */
[----:B------:R-:W-:Y:S01]  /*8560*/  LEA R4, P3, R10, R2, 0x1 ;  /* 0x000000020a047211 */ /* 0x000fe200078608ff */
[----:B------:R0:W-:Y:S01]  /*8570*/  @P2 STG.E.U16 desc[UR14][R8.64], R5 ;  /* 0x0000000508002986 */ /* 0x0001e2000c10150e */
[----:B------:R-:W-:-:S02]  /*8580*/  ULDC UR4, c[0x0][0x22c] ;  /* 0x00008b0000047ab9 */ /* 0x000fc40000000800 */
[----:B0-----:R-:W-:Y:S01]  /*8590*/  LEA.HI.X.SX32 R5, R10, R3, 0x1, P3 ;  /* 0x000000030a057211 */ /* 0x001fe200018f0eff */
[C---:B------:R-:W-:Y:S01]  /*85a0*/  VIADD R8, R0.reuse, 0x5e ;  /* 0x0000005e00087836 */ /* 0x040fe20000000000 */
[----:B------:R-:W-:Y:S01]  /*85b0*/  ISETP.LT.AND P3, PT, R11, UR4, !P0 ;  /* 0x000000040b007c0c */ /* 0x000fe2000c761270 */
[----:B------:R-:W-:Y:S01]  /*85c0*/  ULDC UR4, c[0x0][0x248] ;  /* 0x0000920000047ab9 */ /* 0x000fe20000000800 */
[----:B------:R-:W-:Y:S01]  /*85d0*/  VIADD R11, R0, 0x5d ;  /* 0x0000005d000b7836 */ /* 0x000fe20000000000 */
[----:B------:R0:W-:Y:S01]  /*85e0*/  @P1 STG.E.U16 desc[UR14][R4.64], R32 ;  /* 0x0000002004001986 */ /* 0x0001e2000c10150e */
[----:B------:R-:W-:Y:S01]  /*85f0*/  VIADD R10, R10, UR4 ;  /* 0x000000040a0a7c36 */ /* 0x000fe20008000000 */
[----:B------:R-:W-:Y:S02]  /*8600*/  ULDC UR4, c[0x0][0x22c] ;  /* 0x00008b0000047ab9 */ /* 0x000fe40000000800 */
[----:B------:R-:W-:Y:S01]  /*8610*/  ISETP.LT.AND P2, PT, R11, UR4, !P0 ;  /* 0x000000040b007c0c */ /* 0x000fe2000c741270 */
[----:B------:R-:W-:Y:S01]  /*8620*/  ULDC UR4, c[0x0][0x248] ;  /* 0x0000920000047ab9 */ /* 0x000fe20000000800 */
[----:B------:R-:W-:Y:S01]  /*8630*/  LEA R6, P1, R10, R2, 0x1 ;  /* 0x000000020a067211 */ /* 0x000fe200078208ff */
[----:B------:R-:W-:-:S03]  /*8640*/  VIADD R11, R0, 0x5f ;  /* 0x0000005f000b7836 */ /* 0x000fc60000000000 */
[C---:B------:R-:W-:Y:S01]  /*8650*/  LEA.HI.X.SX32 R7, R10.reuse, R3, 0x1, P1 ;  /* 0x000000030a077211 */ /* 0x040fe200008f0eff */
[----:B------:R-:W-:Y:S01]  /*8660*/  VIADD R10, R10, UR4 ;  /* 0x000000040a0a7c36 */ /* 0x000fe20008000000 */
[----:B0-----:R-:W-:Y:S01]  /*8670*/  PRMT R5, R32, 0x7632, R5 ;  /* 0x0000763220057816 */ /* 0x001fe20000000005 */
[----:B------:R-:W-:Y:S01]  /*8680*/  ULDC UR4, c[0x0][0x248] ;  /* 0x0000920000047ab9 */ /* 0x000fe20000000800 */
[----:B------:R-:W-:Y:S01]  /*8690*/  ISETP.LT.AND P1, PT, R8, UR5, !P0 ;  /* 0x0000000508007c0c */ /* 0x000fe2000c721270 */
[C---:B------:R-:W-:Y:S01]  /*86a0*/  VIADD R9, R10.reuse, UR4 ;  /* 0x000000040a097c36 */ /* 0x040fe20008000000 */
[----:B------:R-:W-:Y:S01]  /*86b0*/  ULDC UR4, c[0x0][0x248] ;  /* 0x0000920000047ab9 */ /* 0x000fe20000000800 */
[----:B------:R0:W-:Y:S01]  /*86c0*/  @P4 STG.E.U16 desc[UR14][R6.64], R5 ;  /* 0x0000000506004986 */ /* 0x0001e2000c10150e */
[----:B------:R-:W-:Y:S01]  /*86d0*/  LEA R4, P4, R10, R2, 0x1 ;  /* 0x000000020a047211 */ /* 0x000fe200078808ff */
[----:B------:R-:W-:-:S03]  /*86e0*/  ULDC UR5, c[0x0][0x22c] ;  /* 0x00008b0000057ab9 */ /* 0x000fc60000000800 */
[-C--:B0-----:R-:W-:Y:S01]  /*86f0*/  LEA.HI.X.SX32 R5, R10, R3.reuse, 0x1, P4 ;  /* 0x000000030a057211 */ /* 0x081fe200020f0eff */
[C---:B------:R-:W-:Y:S01]  /*8700*/  VIADD R10, R9.reuse, UR4 ;  /* 0x00000004090a7c36 */ /* 0x040fe20008000000 */
[-C--:B------:R-:W-:Y:S01]  /*8710*/  LEA R8, P4, R9, R2.reuse, 0x1 ;  /* 0x0000000209087211 */ /* 0x080fe200078808ff */
[----:B------:R-:W-:Y:S01]  /*8720*/  ULDC UR4, c[0x0][0x248] ;  /* 0x0000920000047ab9 */ /* 0x000fe20000000800 */
[----:B------:R-:W-:Y:S01]  /*8730*/  PRMT R7, R33, 0x7632, R7 ;  /* 0x0000763221077816 */ /* 0x000fe20000000007 */
[----:B------:R-:W-:Y:S01]  /*8740*/  @P6 STG.E.U16 desc[UR14][R4.64], R33 ;  /* 0x0000002104006986 */ /* 0x000fe2000c10150e */
[-C--:B------:R-:W-:Y:S02]  /*8750*/  LEA.HI.X.SX32 R9, R9, R3.reuse, 0x1, P4 ;  /* 0x0000000309097211 */ /* 0x080fe400020f0eff */
[-C--:B------:R-:W-:Y:S02]  /*8760*/  LEA R6, P6, R10, R2.reuse, 0x1 ;  /* 0x000000020a067211 */ /* 0x080fe400078c08ff */
[----:B------:R-:W-:Y:S01]  /*8770*/  ISETP.LT.AND P4, PT, R11, UR5, !P0 ;  /* 0x000000050b007c0c */ /* 0x000fe2000c781270 */
[----:B------:R0:W-:Y:S01]  /*8780*/  @P5 STG.E.U16 desc[UR14][R8.64], R7 ;  /* 0x0000000708005986 */ /* 0x0001e2000c10150e */
[----:B------:R-:W-:Y:S01]  /*8790*/  VIADD R11, R0, 0x60 ;  /* 0x00000060000b7836 */ /* 0x000fe20000000000 */
[----:B------:R-:W-:Y:S01]  /*87a0*/  ULDC UR5, c[0x0][0x22c] ;  /* 0x00008b0000057ab9 */ /* 0x000fe20000000800 */
[CC--:B0-----:R-:W-:Y:S01]  /*87b0*/  LEA.HI.X.SX32 R7, R10.reuse, R3.reuse, 0x1, P6 ;  /* 0x000000030a077211 */ /* 0x0c1fe200030f0eff */
[----:B------:R-:W-:Y:S01]  /*87c0*/  VIADD R10, R10, UR4 ;  /* 0x000000040a0a7c36 */ /* 0x000fe20008000000 */
[----:B------:R-:W-:Y:S01]  /*87d0*/  ULDC UR4, c[0x0][0x248] ;  /* 0x0000920000047ab9 */ /* 0x000fe20000000800 */
[----:B------:R-:W-:Y:S01]  /*87e0*/  ISETP.LT.AND P6, PT, R11, UR5, !P0 ;  /* 0x000000050b007c0c */ /* 0x000fe2000c7c1270 */
[----:B------:R-:W-:Y:S01]  /*87f0*/  VIADD R8, R0, 0x61 ;  /* 0x0000006100087836 */ /* 0x000fe20000000000 */
[----:B------:R0:W-:Y:S01]  /*8800*/  @P3 STG.E.U16 desc[UR14][R6.64], R34 ;  /* 0x0000002206003986 */ /* 0x0001e2000c10150e */
[CC--:B------:R-:W-:Y:S01]  /*8810*/  LEA R4, P3, R10.reuse, R2.reuse, 0x1 ;  /* 0x000000020a047211 */ /* 0x0c0fe200078608ff */
[----:B------:R-:W-:Y:S01]  /*8820*/  VIADD R11, R10, UR4 ;  /* 0x000000040a0b7c36 */ /* 0x000fe20008000000 */
[----:B------:R-:W-:Y:S01]  /*8830*/  ULDC UR5, c[0x0][0x22c] ;  /* 0x00008b0000057ab9 */ /* 0x000fe20000000800 */
[----:B------:R-:W-:Y:S01]  /*8840*/  PRMT R9, R34, 0x7632, R9 ;  /* 0x0000763222097816 */ /* 0x000fe20000000009 */
[----:B------:R-:W-:Y:S01]  /*8850*/  ULDC UR4, c[0x0][0x22c] ;  /* 0x00008b0000047ab9 */ /* 0x000fe20000000800 */
[----:B------:R-:W-:Y:S01]  /*8860*/  LEA.HI.X.SX32 R5, R10, R3, 0x1, P3 ;  /* 0x000000030a057211 */ /* 0x000fe200018f0eff */
[----:B------:R-:W-:Y:S01]  /*8870*/  VIADD R10, R0, 0x62 ;  /* 0x00000062000a7836 */ /* 0x000fe20000000000 */
[----:B------:R-:W-:Y:S01]  /*8880*/  ISETP.LT.AND P5, PT, R8, UR5, !P0 ;  /* 0x0000000508007c0c */ /* 0x000fe2000c7a1270 */
[----:B------:R-:W-:Y:S01]  /*8890*/  ULDC UR5, c[0x0][0x22c] ;  /* 0x00008b0000057ab9 */ /* 0x000fe20000000800 */
[----:B------:R-:W-:Y:S01]  /*88a0*/  LEA R8, P3, R11, R2, 0x1 ;  /* 0x000000020b087211 */ /* 0x000fe200078608ff */
[----:B------:R1:W-:Y:S01]  /*88b0*/  @P2 STG.E.U16 desc[UR14][R4.64], R9 ;  /* 0x0000000904002986 */ /* 0x0003e2000c10150e */
[----:B0-----:R-:W-:-:S02]  /*88c0*/  VIADD R7, R0, 0x63 ;  /* 0x0000006300077836 */ /* 0x001fc40000000000 */
[----:B-1----:R-:W-:Y:S01]  /*88d0*/  LEA.HI.X.SX32 R9, R11, R3, 0x1, P3 ;  /* 0x000000030b097211 */ /* 0x002fe200018f0eff */
[----:B------:R-:W-:Y:S01]  /*88e0*/  VIADD R4, R0, 0x64 ;  /* 0x0000006400047836 */ /* 0x000fe20000000000 */
[----:B------:R-:W-:Y:S01]  /*88f0*/  ISETP.LT.AND P3, PT, R10, UR4, !P0 ;  /* 0x000000040a007c0c */ /* 0x000fe2000c761270 */
[----:B------:R-:W-:Y:S01]  /*8900*/  ULDC UR4, c[0x0][0x248] ;  /* 0x0000920000047ab9 */ /* 0x000fe20000000800 */
[----:B------:R-:W-:Y:S01]  /*8910*/  PRMT R5, R35, 0x7632, R5 ;  /* 0x0000763223057816 */ /* 0x000fe20000000005 */
[----:B------:R-:W-:Y:S01]  /*8920*/  VIADD R11, R11, UR4 ;  /* 0x000000040b0b7c36 */ /* 0x000fe20008000000 */
[----:B------:R0:W-:Y:S01]  /*8930*/  @P1 STG.E.U16 desc[UR14][R8.64], R35 ;  /* 0x0000002308001986 */ /* 0x0001e2000c10150e */
[----:B------:R-:W-:Y:S02]  /*8940*/  ULDC UR4, c[0x0][0x22c] ;  /* 0x00008b0000047ab9 */ /* 0x000fe40000000800 */
[----:B------:R-:W-:Y:S01]  /*8950*/  ISETP.LT.AND P2, PT, R7, UR4, !P0 ;  /* 0x0000000407007c0c */ /* 0x000fe2000c741270 */
[----:B------:R-:W-:Y:S01]  /*8960*/  ULDC UR4, c[0x0][0x248] ;  /* 0x0000920000047ab9 */ /* 0x000fe20000000800 */
[----:B------:R-:W-:-:S04]  /*8970*/  LEA R6, P1, R11, R2, 0x1 ;  /* 0x000000020b067211 */ /* 0x000fc800078208ff */
        /* <DEDUP_REMOVED lines=12> */
[----:B------:R-:W-:Y:S01]  /*8a40*/  VIADD R11, R0, 0x65 ;  /* 0x00000065000b7836 */ /* 0x000fe20000000000 */
[CC--:B------:R-:W-:Y:S02]  /*8a50*/  LEA R8, P4, R9.reuse, R2.reuse, 0x1 ;  /* 0x0000000209087211 */ /* 0x0c0fe400078808ff */
[----:B------:R-:W-:Y:S01]  /*8a60*/  PRMT R7, R36, 0x7632, R7 ;  /* 0x0000763224077816 */ /* 0x000fe20000000007 */
[----:B------:R-:W-:Y:S01]  /*8a70*/  @P6 STG.E.U16 desc[UR14][R4.64], R36 ;  /* 0x0000002404006986 */ /* 0x000fe2000c10150e */
[----:B------:R-:W-:Y:S02]  /*8a80*/  LEA.HI.X.SX32 R9, R9, R3, 0x1, P4 ;  /* 0x0000000309097211 */ /* 0x000fe400020f0eff */
[----:B------:R-:W-:-:S02]  /*8a90*/  LEA R6, P6, R10, R2, 0x1 ;  /* 0x000000020a067211 */ /* 0x000fc400078c08ff */
        /* <DEDUP_REMOVED lines=11> */
[C---:B------:R-:W-:Y:S01]  /*8b50*/  VIADD R11, R10.reuse, UR4 ;  /* 0x000000040a0b7c36 */ /* 0x040fe20008000000 */
        /* <DEDUP_REMOVED lines=10> */
[C---:B-1----:R-:W-:Y:S01]  /*8c00*/  LEA.HI.X.SX32 R9, R11.reuse, R3, 0x1, P3 ;  /* 0x000000030b097211 */ /* 0x042fe200018f0eff */
        /* <DEDUP_REMOVED lines=23> */
[-C--:B------:R-:W-:Y:S02]  /*8d80*/  LEA R8, P4, R9, R2.reuse, 0x1 ;  /* 0x0000000209087211 */ /* 0x080fe400078808ff */
        /* <DEDUP_REMOVED lines=16> */
[----:B------:R-:W-:Y:S01]  /*8e90*/  PRMT R9, R40, 0x7632, R9 ;  /* 0x0000763228097816 */ /* 0x000fe20000000009 */
[----:B------:R-:W-:Y:S01]  /*8ea0*/  ULDC UR5, c[0x0][0x22c] ;  /* 0x00008b0000057ab9 */ /* 0x000fe20000000800 */
        /* <DEDUP_REMOVED lines=8> */
[C---:B0-----:R-:W-:Y:S01]  /*8f30*/  VIADD R7, R0.reuse, 0x6f ;  /* 0x0000006f00077836 */ /* 0x041fe20000000000 */
[----:B------:R-:W-:Y:S01]  /*8f40*/  ULDC UR5, c[0x0][0x22c] ;  /* 0x00008b0000057ab9 */ /* 0x000fe20000000800 */
        /* <DEDUP_REMOVED lines=24> */
[----:B------:R0:W-:Y:S01]  /*90d0*/  @P6 STG.E.U16 desc[UR14][R4.64], R42 ;  /* 0x0000002a04006986 */ /* 0x0001e2000c10150e */
[----:B------:R-:W-:Y:S02]  /*90e0*/  LEA.HI.X.SX32 R9, R9, R3, 0x1, P4 ;  /* 0x0000000309097211 */ /* 0x000fe400020f0eff */
[----:B------:R-:W-:-:S02]  /*90f0*/  LEA R6, P4, R10, R2, 0x1 ;  /* 0x000000020a067211 */ /* 0x000fc400078808ff */
[----:B------:R-:W-:Y:S01]  /*9100*/  ISETP.LT.AND P6, PT, R11, UR5, !P0 ;  /* 0x000000050b007c0c */ /* 0x000fe2000c7c1270 */
[----:B------:R1:W-:Y:S01]  /*9110*/  @P3 STG.E.U16 desc[UR14][R8.64], R7 ;  /* 0x0000000708003986 */ /* 0x0003e2000c10150e */
[C---:B------:R-:W-:Y:S01]  /*9120*/  VIADD R11, R0.reuse, 0x72 ;  /* 0x00000072000b7836 */ /* 0x040fe20000000000 */
[----:B------:R-:W-:Y:S01]  /*9130*/  ULDC UR5, c[0x0][0x22c] ;  /* 0x00008b0000057ab9 */ /* 0x000fe20000000800 */
[----:B0-----:R-:W-:-:S03]  /*9140*/  VIADD R5, R0, 0x73 ;  /* 0x0000007300057836 */ /* 0x001fc60000000000 */
[----:B------:R-:W-:Y:S01]  /*9150*/  ISETP.LT.AND P3, PT, R11, UR5, !P0 ;  /* 0x000000050b007c0c */ /* 0x000fe2000c761270 */
[----:B------:R-:W-:Y:S01]  /*9160*/  ULDC UR5, c[0x0][0x22c] ;  /* 0x00008b0000057ab9 */ /* 0x000fe20000000800 */
[----:B------:R-:W-:Y:S01]  /*9170*/  VIADD R11, R0, 0x76 ;  /* 0x00000076000b7836 */ /* 0x000fe20000000000 */
[CC--:B-1----:R-:W-:Y:S01]  /*9180*/  LEA.HI.X.SX32 R7, R10.reuse, R3.reuse, 0x1, P4 ;  /* 0x000000030a077211 */ /* 0x0c2fe200020f0eff */
[----:B------:R-:W-:Y:S01]  /*9190*/  VIADD R10, R10, UR4 ;  /* 0x000000040a0a7c36 */ /* 0x000fe20008000000 */
[----:B------:R-:W-:Y:S01]  /*91a0*/  ULDC UR4, c[0x0][0x248] ;  /* 0x0000920000047ab9 */ /* 0x000fe20000000800 */
[----:B------:R-:W-:Y:S02]  /*91b0*/  VIADD R9, R0, 0x74 ;  /* 0x0000007400097836 */ /* 0x000fe40000000000 */
[----:B------:R0:W-:Y:S01]  /*91c0*/  @P2 STG.E.U16 desc[UR14][R6.64], R43 ;  /* 0x0000002b06002986 */ /* 0x0001e2000c10150e */
[C---:B------:R-:W-:Y:S01]  /*91d0*/  LEA R4, P4, R10.reuse, R2, 0x1 ;  /* 0x000000020a047211 */ /* 0x040fe200078808ff */
[C---:B------:R-:W-:Y:S01]  /*91e0*/  VIADD R8, R10.reuse, UR4 ;  /* 0x000000040a087c36 */ /* 0x040fe20008000000 */
[----:B------:R-:W-:Y:S01]  /*91f0*/  ISETP.LT.AND P2, PT, R5, UR5, !P0 ;  /* 0x0000000505007c0c */ /* 0x000fe2000c741270 */
[----:B------:R-:W-:Y:S01]  /*9200*/  ULDC UR4, c[0x0][0x22c] ;  /* 0x00008b0000047ab9 */ /* 0x000fe20000000800 */
[----:B------:R-:W-:Y:S01]  /*9210*/  LEA.HI.X.SX32 R5, R10, R3, 0x1, P4 ;  /* 0x000000030a057211 */ /* 0x000fe200020f0eff */
[----:B------:R-:W-:Y:S01]  /*9220*/  ULDC UR5, c[0x0][0x22c] ;  /* 0x00008b0000057ab9 */ /* 0x000fe20000000800 */
[----:B0-----:R-:W-:-:S02]  /*9230*/  PRMT R7, R43, 0x7632, R7 ;  /* 0x000076322b077816 */ /* 0x001fc40000000007 */
[----:B------:R-:W-:-:S03]  /*9240*/  LEA R6, P4, R8, R2, 0x1 ;  /* 0x0000000208067211 */ /* 0x000fc600078808ff */
[----:B------:R0:W-:Y:S01]  /*9250*/  @P1 STG.E.U16 desc[UR14][R4.64], R7 ;  /* 0x0000000704001986 */ /* 0x0001e2000c10150e */
[----:B------:R-:W-:Y:S01]  /*9260*/  ISETP.LT.AND P1, PT, R9, UR4, !P0 ;  /* 0x0000000409007c0c */ /* 0x000fe2000c721270 */
[----:B------:R-:W-:Y:S01]  /*9270*/  VIADD R9, R0, 0x75 ;  /* 0x0000007500097836 */ /* 0x000fe20000000000 */
[----:B------:R-:W-:Y:S01]  /*9280*/  ULDC UR4, c[0x0][0x248] ;  /* 0x0000920000047ab9 */ /* 0x000fe20000000800 */
[----:B0-----:R-:W-:-:S03]  /*9290*/  LEA.HI.X.SX32 R7, R8, R3, 0x1, P4 ;  /* 0x0000000308077211 */ /* 0x001fc600020f0eff */
[----:B------:R-:W-:Y:S01]  /*92a0*/  ISETP.LT.AND P4, PT, R9, UR5, !P0 ;  /* 0x0000000509007c0c */ /* 0x000fe2000c781270 */
[----:B------:R-:W-:Y:S01]  /*92b0*/  VIADD R9, R8, UR4 ;  /* 0x0000000408097c36 */ /* 0x000fe20008000000 */
[----:B------:R-:W-:Y:S01]  /*92c0*/  ULDC UR4, c[0x0][0x248] ;  /* 0x0000920000047ab9 */ /* 0x000fe20000000800 */
[----:B------:R0:W-:Y:S01]  /*92d0*/  @P5 STG.E.U16 desc[UR14][R6.64], R44 ;  /* 0x0000002c06005986 */ /* 0x0001e2000c10150e */
[----:B------:R-:W-:Y:S01]  /*92e0*/  ULDC UR5, c[0x0][0x22c] ;  /* 0x00008b0000057ab9 */ /* 0x000fe20000000800 */
[C---:B------:R-:W-:Y:S01]  /*92f0*/  VIADD R5, R9.reuse, UR4 ;  /* 0x0000000409057c36 */ /* 0x040fe20008000000 */
[-C--:B------:R-:W-:Y:S01]  /*9300*/  LEA R8, P5, R9, R2.reuse, 0x1 ;  /* 0x0000000209087211 */ /* 0x080fe200078a08ff */
[----:B------:R-:W-:Y:S02]  /*9310*/  ULDC UR4, c[0x0][0x248] ;  /* 0x0000920000047ab9 */ /* 0x000fe40000000800 */
[----:B------:R-:W-:Y:S01]  /*9320*/  VIADD R10, R5, UR4 ;  /* 0x00000004050a7c36 */ /* 0x000fe20008000000 */
[----:B------:R-:W-:Y:S01]  /*9330*/  LEA.HI.X.SX32 R9, R9, R3, 0x1, P5 ;  /* 0x0000000309097211 */ /* 0x000fe200028f0eff */
[----:B------:R-:W-:Y:S01]  /*9340*/  ULDC UR4, c[0x0][0x248] ;  /* 0x0000920000047ab9 */ /* 0x000fe20000000800 */
[----:B------:R-:W-:-:S02]  /*9350*/  LEA R4, P5, R5, R2, 0x1 ;  /* 0x0000000205047211 */ /* 0x000fc400078a08ff */
[----:B0-----:R-:W-:Y:S02]  /*9360*/  PRMT R7, R44, 0x7632, R7 ;  /* 0x000076322c077816 */ /* 0x001fe40000000007 */
[-C--:B------:R-:W-:Y:S02]  /*9370*/  LEA.HI.X.SX32 R5, R5, R3.reuse, 0x1, P5 ;  /* 0x0000000305057211 */ /* 0x080fe400028f0eff */
[-C--:B------:R-:W-:Y:S01]  /*9380*/  LEA R6, P5, R10, R2.reuse, 0x1 ;  /* 0x000000020a067211 */ /* 0x080fe200078a08ff */
[----:B------:R0:W-:Y:S01]  /*9390*/  @P6 STG.E.U16 desc[UR14][R8.64], R7 ;  /* 0x0000000708006986 */ /* 0x0001e2000c10150e */
[----:B------:R-:W-:Y:S01]  /*93a0*/  ISETP.LT.AND P6, PT, R11, UR5, !P0 ;  /* 0x000000050b007c0c */ /* 0x000fe2000c7c1270 */
[C---:B------:R-:W-:Y:S01]  /*93b0*/  VIADD R11, R0.reuse, 0x77 ;  /* 0x00000077000b7836 */ /* 0x040fe20000000000 */
[----:B------:R-:W-:Y:S01]  /*93c0*/  ULDC UR5, c[0x0][0x22c] ;  /* 0x00008b0000057ab9 */ /* 0x000fe20000000800 */
[----:B------:R1:W-:Y:S03]  /*93d0*/  @P3 STG.E.U16 desc[UR14][R4.64], R45 ;  /* 0x0000002d04003986 */ /* 0x0003e6000c10150e */
[----:B------:R-:W-:Y:S01]  /*93e0*/  ISETP.LT.AND P3, PT, R11, UR5, !P0 ;  /* 0x000000050b007c0c */ /* 0x000fe2000c761270 */
[----:B------:R-:W-:Y:S01]  /*93f0*/  ULDC UR5, c[0x0][0x22c] ;  /* 0x00008b0000057ab9 */ /* 0x000fe20000000800 */
[----:B------:R-:W-:Y:S01]  /*9400*/  VIADD R11, R0, 0x7c ;  /* 0x0000007c000b7836 */ /* 0x000fe20000000000 */
[C---:B0-----:R-:W-:Y:S01]  /*9410*/  LEA.HI.X.SX32 R7, R10.reuse, R3, 0x1, P5 ;  /* 0x000000030a077211 */ /* 0x041fe200028f0eff */
[----:B------:R-:W-:Y:S01]  /*9420*/  VIADD R10, R10, UR4 ;  /* 0x000000040a0a7c36 */ /* 0x000fe20008000000 */
[----:B------:R-:W-:Y:S01]  /*9430*/  ULDC UR4, c[0x0][0x248] ;  /* 0x0000920000047ab9 */ /* 0x000fe20000000800 */
[C---:B------:R-:W-:Y:S01]  /*9440*/  VIADD R8, R0.reuse, 0x78 ;  /* 0x0000007800087836 */ /* 0x040fe20000000000 */
[----:B-1----:R-:W-:Y:S01]  /*9450*/  PRMT R5, R45, 0x7632, R5 ;  /* 0x000076322d057816 */ /* 0x002fe20000000005 */
[----:B------:R-:W-:Y:S01]  /*9460*/  VIADD R9, R0, 0x79 ;  /* 0x0000007900097836 */ /* 0x000fe20000000000 */
[----:B------:R-:W-:-:S03]  /*9470*/  LEA R4, P5, R10, R2, 0x1 ;  /* 0x000000020a047211 */ /* 0x000fc600078a08ff */
[----:B------:R0:W-:Y:S01]  /*9480*/  @P2 STG.E.U16 desc[UR14][R6.64], R5 ;  /* 0x0000000506002986 */ /* 0x0001e2000c10150e */
[----:B------:R-:W-:Y:S01]  /*9490*/  ISETP.LT.AND P2, PT, R8, UR5, !P0 ;  /* 0x0000000508007c0c */ /* 0x000fe2000c741270 */
[C---:B------:R-:W-:Y:S01]  /*94a0*/  VIADD R8, R10.reuse, UR4 ;  /* 0x000000040a087c36 */ /* 0x040fe20008000000 */
[----:B------:R-:W-:Y:S01]  /*94b0*/  ULDC UR4, c[0x0][0x22c] ;  /* 0x00008b0000047ab9 */ /* 0x000fe20000000800 */
[----:B------:R-:W-:Y:S01]  /*94c0*/  ULDC UR5, c[0x0][0x22c] ;  /* 0x00008b0000057ab9 */ /* 0x000fe20000000800 */
[----:B0-----:R-:W-:Y:S02]  /*94d0*/  LEA.HI.X.SX32 R5, R10, R3, 0x1, P5 ;  /* 0x000000030a057211 */ /* 0x001fe400028f0eff */
[----:B------:R-:W-:-:S03]  /*94e0*/  LEA R6, P5, R8, R2, 0x1 ;  /* 0x0000000208067211 */ /* 0x000fc600078a08ff */
[----:B------:R0:W-:Y:S01]  /*94f0*/  @P1 STG.E.U16 desc[UR14][R4.64], R46 ;  /* 0x0000002e04001986 */ /* 0x0001e2000c10150e */
[----:B------:R-:W-:Y:S01]  /*9500*/  ISETP.LT.AND P1, PT, R9, UR4, !P0 ;  /* 0x0000000409007c0c */ /* 0x000fe2000c721270 */
[----:B------:R-:W-:Y:S01]  /*9510*/  ULDC UR4, c[0x0][0x248] ;  /* 0x0000920000047ab9 */ /* 0x000fe20000000800 */
[C---:B------:R-:W-:Y:S01]  /*9520*/  LEA.HI.X.SX32 R7, R8.reuse, R3, 0x1, P5 ;  /* 0x0000000308077211 */ /* 0x040fe200028f0eff */
[----:B------:R-:W-:Y:S01]  /*9530*/  VIADD R10, R8, UR4 ;  /* 0x00000004080a7c36 */ /* 0x000fe20008000000 */
[----:B------:R-:W-:Y:S01]  /*9540*/  ULDC UR4, c[0x0][0x22c] ;  /* 0x00008b0000047ab9 */ /* 0x000fe20000000800 */
[----:B------:R-:W-:-:S05]  /*9550*/  VIADD R9, R0, 0x7a ;  /* 0x0000007a00097836 */ /* 0x000fca0000000000 */
[----:B------:R-:W-:Y:S01]  /*9560*/  ISETP.LT.AND P5, PT, R9, UR4, !P0 ;  /* 0x0000000409007c0c */ /* 0x000fe2000c7a1270 */
[----:B------:R-:W-:Y:S01]  /*9570*/  ULDC UR4, c[0x0][0x248] ;  /* 0x0000920000047ab9 */ /* 0x000fe20000000800 */
[----:B0-----:R-:W-:Y:S01]  /*9580*/  PRMT R5, R46, 0x7632, R5 ;  /* 0x000076322e057816 */ /* 0x001fe20000000005 */
[----:B------:R-:W-:-:S04]  /*9590*/  VIADD R4, R0, 0x7b ;  /* 0x0000007b00047836 */ /* 0x000fc80000000000 */
[----:B------:R0:W-:Y:S01]  /*95a0*/  @P4 STG.E.U16 desc[UR14][R6.64], R5 ;  /* 0x0000000506004986 */ /* 0x0001e2000c10150e */
[----:B------:R-:W-:-:S04]  /*95b0*/  LEA R8, P4, R10, R2, 0x1 ;  /* 0x000000020a087211 */ /* 0x000fc800078808ff */
[CC--:B------:R-:W-:Y:S01]  /*95c0*/  LEA.HI.X.SX32 R9, R10.reuse, R3.reuse, 0x1, P4 ;  /* 0x000000030a097211 */ /* 0x0c0fe200020f0eff */
[----:B------:R-:W-:Y:S01]  /*95d0*/  VIADD R10, R10, UR4 ;  /* 0x000000040a0a7c36 */ /* 0x000fe20008000000 */
[----:B------:R-:W-:Y:S01]  /*95e0*/  ISETP.LT.AND P4, PT, R4, UR5, !P0 ;  /* 0x0000000504007c0c */ /* 0x000fe2000c781270 */
[----:B------:R-:W-:Y:S01]  /*95f0*/  ULDC UR4, c[0x0][0x248] ;  /* 0x0000920000047ab9 */ /* 0x000fe20000000800 */
[----:B------:R-:W-:Y:S01]  /*9600*/  ULDC UR5, c[0x0][0x248] ;  /* 0x0000920000057ab9 */ /* 0x000fe20000000800 */
[----:B------:R1:W-:Y:S01]  /*9610*/  @P6 STG.E.U16 desc[UR14][R8.64], R47 ;  /* 0x0000002f08006986 */ /* 0x0003e2000c10150e */
[CC--:B------:R-:W-:Y:S01]  /*9620*/  LEA R4, P6, R10.reuse, R2.reuse, 0x1 ;  /* 0x000000020a047211 */ /* 0x0c0fe200078c08ff */
[C---:B0-----:R-:W-:Y:S01]  /*9630*/  VIADD R7, R10.reuse, UR4 ;  /* 0x000000040a077c36 */ /* 0x041fe20008000000 */
[----:B------:R-:W-:Y:S02]  /*9640*/  ULDC UR4, c[0x0][0x22c] ;  /* 0x00008b0000047ab9 */ /* 0x000fe40000000800 */
[----:B------:R-:W-:Y:S01]  /*9650*/  LEA.HI.X.SX32 R5, R10, R3, 0x1, P6 ;  /* 0x000000030a057211 */ /* 0x000fe200030f0eff */
[C---:B------:R-:W-:Y:S01]  /*9660*/  VIADD R10, R7.reuse, UR5 ;  /* 0x00000005070a7c36 */ /* 0x040fe20008000000 */
[----:B------:R-:W-:Y:S01]  /*9670*/  LEA R6, P6, R7, R2, 0x1 ;  /* 0x0000000207067211 */ /* 0x000fe200078c08ff */
[----:B------:R-:W-:-:S02]  /*9680*/  ULDC UR5, c[0x0][0x248] ;  /* 0x0000920000057ab9 */ /* 0x000fc40000000800 */
[----:B------:R0:W-:Y:S01]  /*9690*/  @P3 STG.E.U16 desc[UR14][R4.64], R12 ;  /* 0x0000000c04003986 */ /* 0x0001e2000c10150e */
[----:B------:R-:W-:Y:S01]  /*96a0*/  ISETP.LT.AND P3, PT, R11, UR4, !P0 ;  /* 0x000000040b007c0c */ /* 0x000fe2000c761270 */
[----:B------:R-:W-:Y:S01]  /*96b0*/  VIADD R11, R0, 0x7d ;  /* 0x0000007d000b7836 */ /* 0x000fe20000000000 */
[----:B------:R-:W-:Y:S01]  /*96c0*/  LEA.HI.X.SX32 R7, R7, R3, 0x1, P6 ;  /* 0x0000000307077211 */ /* 0x000fe200030f0eff */
[----:B------:R-:W-:Y:S01]  /*96d0*/  ULDC UR4, c[0x0][0x22c] ;  /* 0x00008b0000047ab9 */ /* 0x000fe20000000800 */
[----:B-1----:R-:W-:-:S03]  /*96e0*/  LEA R8, P6, R10, R2, 0x1 ;  /* 0x000000020a087211 */ /* 0x002fc600078c08ff */
[----:B------:R-:W-:Y:S01]  /*96f0*/  @P2 STG.E.U16 desc[UR14][R6.64], R248 ;  /* 0x000000f806002986 */ /* 0x000fe2000c10150e */
[----:B------:R-:W-:Y:S01]  /*9700*/  ISETP.LT.AND P2, PT, R11, UR4, !P0 ;  /* 0x000000040b007c0c */ /* 0x000fe2000c741270 */
[----:B------:R-:W-:Y:S01]  /*9710*/  ULDC UR4, c[0x0][0x248] ;  /* 0x0000920000047ab9 */ /* 0x000fe20000000800 */
[C---:B------:R-:W-:Y:S01]  /*9720*/  LEA.HI.X.SX32 R9, R10.reuse, R3, 0x1, P6 ;  /* 0x000000030a097211 */ /* 0x040fe200030f0eff */
[----:B------:R-:W-:Y:S01]  /*9730*/  VIADD R10, R10, UR4 ;  /* 0x000000040a0a7c36 */ /* 0x000fe20008000000 */
[----:B------:R-:W-:Y:S01]  /*9740*/  ULDC UR4, c[0x0][0x248] ;  /* 0x0000920000047ab9 */ /* 0x000fe20000000800 */
[----:B0-----:R-:W-:Y:S02]  /*9750*/  PRMT R5, R248, 0x7632, R5 ;  /* 0x00007632f8057816 */ /* 0x001fe40000000005 */
[C---:B------:R-:W-:Y:S01]  /*9760*/  VIADD R11, R10.reuse, UR4 ;  /* 0x000000040a0b7c36 */ /* 0x040fe20008000000 */
[----:B------:R-:W-:Y:S02]  /*9770*/  ULDC UR4, c[0x0][0x248] ;  /* 0x0000920000047ab9 */ /* 0x000fe40000000800 */
[----:B------:R0:W-:Y:S01]  /*9780*/  @P1 STG.E.U16 desc[UR14][R8.64], R5 ;  /* 0x0000000508001986 */ /* 0x0001e2000c10150e */
[----:B------:R-:W-:Y:S01]  /*9790*/  VIADD R12, R11, UR5 ;  /* 0x000000050b0c7c36 */ /* 0x000fe20008000000 */
[----:B------:R-:W-:-:S03]  /*97a0*/  LEA R4, P1, R10, R2, 0x1 ;  /* 0x000000020a047211 */ /* 0x000fc600078208ff */
[----:B------:R-:W-:Y:S01]  /*97b0*/  VIADD R0, R12, UR4 ;  /* 0x000000040c007c36 */ /* 0x000fe20008000000 */
[----:B------:R-:W-:-:S03]  /*97c0*/  ULDC UR4, c[0x0][0x248] ;  /* 0x0000920000047ab9 */ /* 0x000fc60000000800 */
[----:B------:R-:W-:Y:S01]  /*97d0*/  VIADD R13, R0, UR6 ;  /* 0x00000006000d7c36 */ /* 0x000fe20008000000 */
[----:B0-----:R-:W-:-:S03]  /*97e0*/  LEA.HI.X.SX32 R5, R10, R3, 0x1, P1 ;  /* 0x000000030a057211 */ /* 0x001fc600008f0eff */
[----:B------:R-:W-:Y:S01]  /*97f0*/  VIADD R14, R13, UR4 ;  /* 0x000000040d0e7c36 */ /* 0x000fe20008000000 */
[CC--:B------:R-:W-:Y:S01]  /*9800*/  LEA R6, P1, R11.reuse, R2.reuse, 0x1 ;  /* 0x000000020b067211 */ /* 0x0c0fe200078208ff */
[----:B------:R-:W-:Y:S01]  /*9810*/  ULDC UR4, c[0x0][0x22c] ;  /* 0x00008b0000047ab9 */ /* 0x000fe20000000800 */
[CC--:B------:R-:W-:Y:S01]  /*9820*/  LEA R8, P6, R12.reuse, R2.reuse, 0x1 ;  /* 0x000000020c087211 */ /* 0x0c0fe200078c08ff */
[----:B------:R0:W-:Y:S01]  /*9830*/  @P5 STG.E.U16 desc[UR14][R4.64], R249 ;  /* 0x000000f904005986 */ /* 0x0001e2000c10150e */
[-C--:B------:R-:W-:Y:S02]  /*9840*/  LEA.HI.X.SX32 R7, R11, R3.reuse, 0x1, P1 ;  /* 0x000000030b077211 */ /* 0x080fe400008f0eff */
[----:B------:R-:W-:Y:S02]  /*9850*/  LEA.HI.X.SX32 R9, R12, R3, 0x1, P6 ;  /* 0x000000030c097211 */ /* 0x000fe400030f0eff */
[-C--:B------:R-:W-:Y:S02]  /*9860*/  LEA R12, P1, R13, R2.reuse, 0x1 ;  /* 0x000000020d0c7211 */ /* 0x080fe400078208ff */
[----:B------:R-:W-:-:S02]  /*9870*/  LEA R10, P6, R0, R2, 0x1 ;  /* 0x00000002000a7211 */ /* 0x000fc400078c08ff */
[-C--:B------:R-:W-:Y:S02]  /*9880*/  LEA.HI.X.SX32 R13, R13, R3.reuse, 0x1, P1 ;  /* 0x000000030d0d7211 */ /* 0x080fe400008f0eff */
[----:B------:R-:W-:Y:S02]  /*9890*/  ISETP.LT.AND P1, PT, R16, UR4, !P0 ;  /* 0x0000000410007c0c */ /* 0x000fe4000c721270 */
[----:B------:R-:W-:Y:S02]  /*98a0*/  ISETP.LT.AND P0, PT, R15, UR7, !P0 ;  /* 0x000000070f007c0c */ /* 0x000fe4000c701270 */
[----:B------:R-:W-:Y:S02]  /*98b0*/  LEA.HI.X.SX32 R11, R0, R3, 0x1, P6 ;  /* 0x00000003000b7211 */ /* 0x000fe400030f0eff */
[----:B------:R-:W-:Y:S02]  /*98c0*/  PRMT R0, R249, 0x7632, R0 ;  /* 0x00007632f9007816 */ /* 0x000fe40000000000 */
[----:B0-----:R-:W-:-:S02]  /*98d0*/  PRMT R5, R250, 0x7632, R5 ;  /* 0x00007632fa057816 */ /* 0x001fc40000000005 */
[C---:B------:R-:W-:Y:S01]  /*98e0*/  LEA R2, P6, R14.reuse, R2, 0x1 ;  /* 0x000000020e027211 */ /* 0x040fe200078c08ff */
[----:B------:R0:W-:Y:S03]  /*98f0*/  @P4 STG.E.U16 desc[UR14][R6.64], R0 ;  /* 0x0000000006004986 */ /* 0x0001e6000c10150e */
[----:B------:R-:W-:Y:S01]  /*9900*/  LEA.HI.X.SX32 R3, R14, R3, 0x1, P6 ;  /* 0x000000030e037211 */ /* 0x000fe200030f0eff */
[----:B------:R0:W-:Y:S04]  /*9910*/  @P3 STG.E.U16 desc[UR14][R8.64], R250 ;  /* 0x000000fa08003986 */ /* 0x0001e8000c10150e */
[----:B------:R0:W-:Y:S04]  /*9920*/  @P2 STG.E.U16 desc[UR14][R10.64], R5 ;  /* 0x000000050a002986 */ /* 0x0001e8000c10150e */
[----:B------:R0:W-:Y:S01]  /*9930*/  @P1 STG.E.U16 desc[UR14][R12.64], R251 ;  /* 0x000000fb0c001986 */ /* 0x0001e2000c10150e */
[----:B------:R-:W-:Y:S05]  /*9940*/  @!P0 EXIT ;  /* 0x000000000000894d */ /* 0x000fea0003800000 */
[----:B0-----:R-:W-:-:S05]  /*9950*/  PRMT R251, R251, 0x7632, R251 ;  /* 0x00007632fbfb7816 */ /* 0x001fca00000000fb */
[----:B------:R-:W-:Y:S01]  /*9960*/  STG.E.U16 desc[UR14][R2.64], R251 ;  /* 0x000000fb02007986 */ /* 0x000fe2000c10150e */
[----:B------:R-:W-:Y:S05]  /*9970*/  EXIT ;  /* 0x000000000000794d */ /* 0x000fea0003800000 */
.L_x_2:
[----:B------:R-:W-:-:S00]  /*9980*/  BRA `(.L_x_2) ;  /* 0xfffffffc00fc7947 */ /* 0x000fc0000383ffff */
[----:B------:R-:W-:-:S00]  /*9990*/  NOP ;  /* 0x0000000000007918 */ /* 0x000fc00000000000 */
        /* <DEDUP_REMOVED lines=14> */
.L_x_3:


//--------------------- .nv.shared.matmul_kernel  --------------------------
	.section	.nv.shared.matmul_kernel,"aw",@nobits
	.sectionflags	@""
	.align	16
	.zero		1024


//--------------------- .nv.shared.reserved.0     --------------------------
	.section	.nv.shared.reserved.0,"aw",@nobits
	.weak		__nv_reservedSMEM_offset_0_alias
	.size		__nv_reservedSMEM_offset_0_alias, 0, 0
	.other		__nv_reservedSMEM_offset_0_alias,@"STO_CUDA_RESERVED_SHARED STV_DEFAULT"
__nv_reservedSMEM_offset_0_alias:
	.zero		0


//--------------------- .nv.constant0.matmul_kernel --------------------------
	.section	.nv.constant0.matmul_kernel,"a",@progbits
	.sectionflags	@""
	.align	4
.nv.constant0.matmul_kernel:
	.zero		608


//--------------------- SYMBOLS --------------------------

	.type		.nv.reservedSmem.offset0,@object
	.size		.nv.reservedSmem.offset0,0x4
